//
// Generated by NVIDIA NVVM Compiler
//
// Compiler Build ID: CL-36424714
// Cuda compilation tools, release 13.0, V13.0.88
// Based on NVVM 20.0.0
//

.version 9.0
.target sm_100
.address_size 64

	// .globl	_Z12updateBodiesP4Bodyif

.visible .entry _Z12updateBodiesP4Bodyif(
	.param .u64 .ptr .align 1 _Z12updateBodiesP4Bodyif_param_0,
	.param .u32 _Z12updateBodiesP4Bodyif_param_1,
	.param .f32 _Z12updateBodiesP4Bodyif_param_2
)
{
	.reg .pred 	%p<18>;
	.reg .b32 	%r<44>;
	.reg .b32 	%f<420>;
	.reg .b64 	%rd<33>;

	ld.param.u64 	%rd8, [_Z12updateBodiesP4Bodyif_param_0];
	ld.param.u32 	%r24, [_Z12updateBodiesP4Bodyif_param_1];
	ld.param.f32 	%f81, [_Z12updateBodiesP4Bodyif_param_2];
	cvta.to.global.u64 	%rd1, %rd8;
	mov.u32 	%r25, %ctaid.x;
	mov.u32 	%r26, %ntid.x;
	mov.u32 	%r27, %tid.x;
	mad.lo.s32 	%r1, %r25, %r26, %r27;
	setp.ge.s32 	%p1, %r1, %r24;
	@%p1 bra 	$L__BB0_25;
	setp.lt.s32 	%p2, %r1, 1;
	mov.f32 	%f389, 0f00000000;
	mov.b32 	%r38, 0;
	mov.f32 	%f390, %f389;
	mov.f32 	%f391, %f389;
	@%p2 bra 	$L__BB0_10;
	mul.wide.u32 	%rd9, %r1, 28;
	add.s64 	%rd10, %rd1, %rd9;
	ld.global.f32 	%f1, [%rd10];
	ld.global.f32 	%f2, [%rd10+4];
	ld.global.f32 	%f3, [%rd10+8];
	ld.global.f32 	%f85, [%rd10+24];
	mul.f32 	%f4, %f85, 0f2E92C4F8;
	min.s32 	%r30, %r1, %r24;
	max.s32 	%r38, %r30, 1;
	and.b32  	%r3, %r38, 3;
	setp.lt.s32 	%p3, %r30, 4;
	mov.f32 	%f391, 0f00000000;
	mov.b32 	%r37, 0;
	mov.f32 	%f390, %f391;
	mov.f32 	%f389, %f391;
	@%p3 bra 	$L__BB0_5;
	and.b32  	%r37, %r38, 2147483644;
	neg.s32 	%r35, %r37;
	add.s64 	%rd31, %rd1, 56;
	mov.f32 	%f391, 0f00000000;
$L__BB0_4:
	.pragma "nounroll";
	ld.global.f32 	%f87, [%rd31+-56];
	sub.f32 	%f88, %f87, %f1;
	ld.global.f32 	%f89, [%rd31+-52];
	sub.f32 	%f90, %f89, %f2;
	ld.global.f32 	%f91, [%rd31+-48];
	sub.f32 	%f92, %f91, %f3;
	mul.f32 	%f93, %f90, %f90;
	fma.rn.f32 	%f94, %f88, %f88, %f93;
	fma.rn.f32 	%f95, %f92, %f92, %f94;
	add.f32 	%f96, %f95, 0f3089705F;
	rsqrt.approx.f32 	%f97, %f96;
	mul.f32 	%f98, %f97, %f97;
	mul.f32 	%f99, %f97, %f98;
	ld.global.f32 	%f100, [%rd31+-32];
	mul.f32 	%f101, %f4, %f100;
	mul.f32 	%f102, %f99, %f101;
	fma.rn.f32 	%f103, %f88, %f102, %f389;
	fma.rn.f32 	%f104, %f90, %f102, %f390;
	fma.rn.f32 	%f105, %f92, %f102, %f391;
	ld.global.f32 	%f106, [%rd31+-28];
	sub.f32 	%f107, %f106, %f1;
	ld.global.f32 	%f108, [%rd31+-24];
	sub.f32 	%f109, %f108, %f2;
	ld.global.f32 	%f110, [%rd31+-20];
	sub.f32 	%f111, %f110, %f3;
	mul.f32 	%f112, %f109, %f109;
	fma.rn.f32 	%f113, %f107, %f107, %f112;
	fma.rn.f32 	%f114, %f111, %f111, %f113;
	add.f32 	%f115, %f114, 0f3089705F;
	rsqrt.approx.f32 	%f116, %f115;
	mul.f32 	%f117, %f116, %f116;
	mul.f32 	%f118, %f116, %f117;
	ld.global.f32 	%f119, [%rd31+-4];
	mul.f32 	%f120, %f4, %f119;
	mul.f32 	%f121, %f118, %f120;
	fma.rn.f32 	%f122, %f107, %f121, %f103;
	fma.rn.f32 	%f123, %f109, %f121, %f104;
	fma.rn.f32 	%f124, %f111, %f121, %f105;
	ld.global.f32 	%f125, [%rd31];
	sub.f32 	%f126, %f125, %f1;
	ld.global.f32 	%f127, [%rd31+4];
	sub.f32 	%f128, %f127, %f2;
	ld.global.f32 	%f129, [%rd31+8];
	sub.f32 	%f130, %f129, %f3;
	mul.f32 	%f131, %f128, %f128;
	fma.rn.f32 	%f132, %f126, %f126, %f131;
	fma.rn.f32 	%f133, %f130, %f130, %f132;
	add.f32 	%f134, %f133, 0f3089705F;
	rsqrt.approx.f32 	%f135, %f134;
	mul.f32 	%f136, %f135, %f135;
	mul.f32 	%f137, %f135, %f136;
	ld.global.f32 	%f138, [%rd31+24];
	mul.f32 	%f139, %f4, %f138;
	mul.f32 	%f140, %f137, %f139;
	fma.rn.f32 	%f141, %f126, %f140, %f122;
	fma.rn.f32 	%f142, %f128, %f140, %f123;
	fma.rn.f32 	%f143, %f130, %f140, %f124;
	ld.global.f32 	%f144, [%rd31+28];
	sub.f32 	%f145, %f144, %f1;
	ld.global.f32 	%f146, [%rd31+32];
	sub.f32 	%f147, %f146, %f2;
	ld.global.f32 	%f148, [%rd31+36];
	sub.f32 	%f149, %f148, %f3;
	mul.f32 	%f150, %f147, %f147;
	fma.rn.f32 	%f151, %f145, %f145, %f150;
	fma.rn.f32 	%f152, %f149, %f149, %f151;
	add.f32 	%f153, %f152, 0f3089705F;
	rsqrt.approx.f32 	%f154, %f153;
	mul.f32 	%f155, %f154, %f154;
	mul.f32 	%f156, %f154, %f155;
	ld.global.f32 	%f157, [%rd31+52];
	mul.f32 	%f158, %f4, %f157;
	mul.f32 	%f159, %f156, %f158;
	fma.rn.f32 	%f389, %f145, %f159, %f141;
	fma.rn.f32 	%f390, %f147, %f159, %f142;
	fma.rn.f32 	%f391, %f149, %f159, %f143;
	add.s32 	%r35, %r35, 4;
	add.s64 	%rd31, %rd31, 112;
	setp.ne.s32 	%p4, %r35, 0;
	@%p4 bra 	$L__BB0_4;
$L__BB0_5:
	setp.eq.s32 	%p5, %r3, 0;
	@%p5 bra 	$L__BB0_10;
	setp.eq.s32 	%p6, %r3, 1;
	@%p6 bra 	$L__BB0_8;
	mul.wide.u32 	%rd11, %r37, 28;
	add.s64 	%rd12, %rd1, %rd11;
	ld.global.f32 	%f161, [%rd12];
	sub.f32 	%f162, %f161, %f1;
	ld.global.f32 	%f163, [%rd12+4];
	sub.f32 	%f164, %f163, %f2;
	ld.global.f32 	%f165, [%rd12+8];
	sub.f32 	%f166, %f165, %f3;
	mul.f32 	%f167, %f164, %f164;
	fma.rn.f32 	%f168, %f162, %f162, %f167;
	fma.rn.f32 	%f169, %f166, %f166, %f168;
	add.f32 	%f170, %f169, 0f3089705F;
	rsqrt.approx.f32 	%f171, %f170;
	mul.f32 	%f172, %f171, %f171;
	mul.f32 	%f173, %f171, %f172;
	ld.global.f32 	%f174, [%rd12+24];
	mul.f32 	%f175, %f4, %f174;
	mul.f32 	%f176, %f173, %f175;
	fma.rn.f32 	%f177, %f162, %f176, %f389;
	fma.rn.f32 	%f178, %f164, %f176, %f390;
	fma.rn.f32 	%f179, %f166, %f176, %f391;
	ld.global.f32 	%f180, [%rd12+28];
	sub.f32 	%f181, %f180, %f1;
	ld.global.f32 	%f182, [%rd12+32];
	sub.f32 	%f183, %f182, %f2;
	ld.global.f32 	%f184, [%rd12+36];
	sub.f32 	%f185, %f184, %f3;
	mul.f32 	%f186, %f183, %f183;
	fma.rn.f32 	%f187, %f181, %f181, %f186;
	fma.rn.f32 	%f188, %f185, %f185, %f187;
	add.f32 	%f189, %f188, 0f3089705F;
	rsqrt.approx.f32 	%f190, %f189;
	mul.f32 	%f191, %f190, %f190;
	mul.f32 	%f192, %f190, %f191;
	ld.global.f32 	%f193, [%rd12+52];
	mul.f32 	%f194, %f4, %f193;
	mul.f32 	%f195, %f192, %f194;
	fma.rn.f32 	%f389, %f181, %f195, %f177;
	fma.rn.f32 	%f390, %f183, %f195, %f178;
	fma.rn.f32 	%f391, %f185, %f195, %f179;
	add.s32 	%r37, %r37, 2;
$L__BB0_8:
	and.b32  	%r31, %r38, 1;
	setp.eq.b32 	%p7, %r31, 1;
	not.pred 	%p8, %p7;
	@%p8 bra 	$L__BB0_10;
	mul.wide.u32 	%rd13, %r37, 28;
	add.s64 	%rd14, %rd1, %rd13;
	ld.global.f32 	%f196, [%rd14];
	sub.f32 	%f197, %f196, %f1;
	ld.global.f32 	%f198, [%rd14+4];
	sub.f32 	%f199, %f198, %f2;
	ld.global.f32 	%f200, [%rd14+8];
	sub.f32 	%f201, %f200, %f3;
	mul.f32 	%f202, %f199, %f199;
	fma.rn.f32 	%f203, %f197, %f197, %f202;
	fma.rn.f32 	%f204, %f201, %f201, %f203;
	add.f32 	%f205, %f204, 0f3089705F;
	rsqrt.approx.f32 	%f206, %f205;
	mul.f32 	%f207, %f206, %f206;
	mul.f32 	%f208, %f206, %f207;
	ld.global.f32 	%f209, [%rd14+24];
	mul.f32 	%f210, %f4, %f209;
	mul.f32 	%f211, %f208, %f210;
	fma.rn.f32 	%f389, %f197, %f211, %f389;
	fma.rn.f32 	%f390, %f199, %f211, %f390;
	fma.rn.f32 	%f391, %f201, %f211, %f391;
$L__BB0_10:
	setp.ge.s32 	%p9, %r38, %r24;
	@%p9 bra 	$L__BB0_14;
	setp.eq.s32 	%p10, %r1, %r38;
	@%p10 bra 	$L__BB0_13;
	mul.wide.u32 	%rd15, %r38, 28;
	add.s64 	%rd16, %rd1, %rd15;
	ld.global.f32 	%f212, [%rd16];
	mul.wide.s32 	%rd17, %r1, 28;
	add.s64 	%rd18, %rd1, %rd17;
	ld.global.f32 	%f213, [%rd18];
	sub.f32 	%f214, %f212, %f213;
	ld.global.f32 	%f215, [%rd16+4];
	ld.global.f32 	%f216, [%rd18+4];
	sub.f32 	%f217, %f215, %f216;
	ld.global.f32 	%f218, [%rd16+8];
	ld.global.f32 	%f219, [%rd18+8];
	sub.f32 	%f220, %f218, %f219;
	mul.f32 	%f221, %f217, %f217;
	fma.rn.f32 	%f222, %f214, %f214, %f221;
	fma.rn.f32 	%f223, %f220, %f220, %f222;
	add.f32 	%f224, %f223, 0f3089705F;
	rsqrt.approx.f32 	%f225, %f224;
	mul.f32 	%f226, %f225, %f225;
	mul.f32 	%f227, %f225, %f226;
	ld.global.f32 	%f228, [%rd18+24];
	mul.f32 	%f229, %f228, 0f2E92C4F8;
	ld.global.f32 	%f230, [%rd16+24];
	mul.f32 	%f231, %f229, %f230;
	mul.f32 	%f232, %f227, %f231;
	fma.rn.f32 	%f389, %f214, %f232, %f389;
	fma.rn.f32 	%f390, %f217, %f232, %f390;
	fma.rn.f32 	%f391, %f220, %f232, %f391;
$L__BB0_13:
	add.s32 	%r38, %r38, 1;
$L__BB0_14:
	setp.lt.s32 	%p11, %r38, %r24;
	@%p11 bra 	$L__BB0_16;
	mul.wide.s32 	%rd19, %r1, 28;
	add.s64 	%rd20, %rd1, %rd19;
	ld.global.f32 	%f416, [%rd20+24];
	ld.global.f32 	%f415, [%rd20];
	ld.global.f32 	%f414, [%rd20+4];
	ld.global.f32 	%f413, [%rd20+8];
	bra.uni 	$L__BB0_24;
$L__BB0_16:
	mul.wide.s32 	%rd21, %r1, 28;
	add.s64 	%rd22, %rd1, %rd21;
	ld.global.f32 	%f415, [%rd22];
	ld.global.f32 	%f414, [%rd22+4];
	ld.global.f32 	%f413, [%rd22+8];
	ld.global.f32 	%f416, [%rd22+24];
	mul.f32 	%f49, %f416, 0f2E92C4F8;
	sub.s32 	%r14, %r24, %r38;
	and.b32  	%r15, %r14, 3;
	sub.s32 	%r32, %r38, %r24;
	setp.gt.u32 	%p12, %r32, -4;
	@%p12 bra 	$L__BB0_19;
	and.b32  	%r33, %r14, -4;
	neg.s32 	%r40, %r33;
	mul.wide.u32 	%rd23, %r38, 28;
	add.s64 	%rd24, %rd23, %rd1;
	add.s64 	%rd32, %rd24, 56;
$L__BB0_18:
	.pragma "nounroll";
	ld.global.f32 	%f234, [%rd32+-56];
	sub.f32 	%f235, %f234, %f415;
	ld.global.f32 	%f236, [%rd32+-52];
	sub.f32 	%f237, %f236, %f414;
	ld.global.f32 	%f238, [%rd32+-48];
	sub.f32 	%f239, %f238, %f413;
	mul.f32 	%f240, %f237, %f237;
	fma.rn.f32 	%f241, %f235, %f235, %f240;
	fma.rn.f32 	%f242, %f239, %f239, %f241;
	add.f32 	%f243, %f242, 0f3089705F;
	rsqrt.approx.f32 	%f244, %f243;
	mul.f32 	%f245, %f244, %f244;
	mul.f32 	%f246, %f244, %f245;
	ld.global.f32 	%f247, [%rd32+-32];
	mul.f32 	%f248, %f49, %f247;
	mul.f32 	%f249, %f246, %f248;
	fma.rn.f32 	%f250, %f235, %f249, %f389;
	fma.rn.f32 	%f251, %f237, %f249, %f390;
	fma.rn.f32 	%f252, %f239, %f249, %f391;
	ld.global.f32 	%f253, [%rd32+-28];
	sub.f32 	%f254, %f253, %f415;
	ld.global.f32 	%f255, [%rd32+-24];
	sub.f32 	%f256, %f255, %f414;
	ld.global.f32 	%f257, [%rd32+-20];
	sub.f32 	%f258, %f257, %f413;
	mul.f32 	%f259, %f256, %f256;
	fma.rn.f32 	%f260, %f254, %f254, %f259;
	fma.rn.f32 	%f261, %f258, %f258, %f260;
	add.f32 	%f262, %f261, 0f3089705F;
	rsqrt.approx.f32 	%f263, %f262;
	mul.f32 	%f264, %f263, %f263;
	mul.f32 	%f265, %f263, %f264;
	ld.global.f32 	%f266, [%rd32+-4];
	mul.f32 	%f267, %f49, %f266;
	mul.f32 	%f268, %f265, %f267;
	fma.rn.f32 	%f269, %f254, %f268, %f250;
	fma.rn.f32 	%f270, %f256, %f268, %f251;
	fma.rn.f32 	%f271, %f258, %f268, %f252;
	ld.global.f32 	%f272, [%rd32];
	sub.f32 	%f273, %f272, %f415;
	ld.global.f32 	%f274, [%rd32+4];
	sub.f32 	%f275, %f274, %f414;
	ld.global.f32 	%f276, [%rd32+8];
	sub.f32 	%f277, %f276, %f413;
	mul.f32 	%f278, %f275, %f275;
	fma.rn.f32 	%f279, %f273, %f273, %f278;
	fma.rn.f32 	%f280, %f277, %f277, %f279;
	add.f32 	%f281, %f280, 0f3089705F;
	rsqrt.approx.f32 	%f282, %f281;
	mul.f32 	%f283, %f282, %f282;
	mul.f32 	%f284, %f282, %f283;
	ld.global.f32 	%f285, [%rd32+24];
	mul.f32 	%f286, %f49, %f285;
	mul.f32 	%f287, %f284, %f286;
	fma.rn.f32 	%f288, %f273, %f287, %f269;
	fma.rn.f32 	%f289, %f275, %f287, %f270;
	fma.rn.f32 	%f290, %f277, %f287, %f271;
	ld.global.f32 	%f291, [%rd32+28];
	sub.f32 	%f292, %f291, %f415;
	ld.global.f32 	%f293, [%rd32+32];
	sub.f32 	%f294, %f293, %f414;
	ld.global.f32 	%f295, [%rd32+36];
	sub.f32 	%f296, %f295, %f413;
	mul.f32 	%f297, %f294, %f294;
	fma.rn.f32 	%f298, %f292, %f292, %f297;
	fma.rn.f32 	%f299, %f296, %f296, %f298;
	add.f32 	%f300, %f299, 0f3089705F;
	rsqrt.approx.f32 	%f301, %f300;
	mul.f32 	%f302, %f301, %f301;
	mul.f32 	%f303, %f301, %f302;
	ld.global.f32 	%f304, [%rd32+52];
	mul.f32 	%f305, %f49, %f304;
	mul.f32 	%f306, %f303, %f305;
	fma.rn.f32 	%f389, %f292, %f306, %f288;
	fma.rn.f32 	%f390, %f294, %f306, %f289;
	fma.rn.f32 	%f391, %f296, %f306, %f290;
	add.s32 	%r38, %r38, 4;
	add.s32 	%r40, %r40, 4;
	add.s64 	%rd32, %rd32, 112;
	setp.ne.s32 	%p13, %r40, 0;
	@%p13 bra 	$L__BB0_18;
$L__BB0_19:
	setp.eq.s32 	%p14, %r15, 0;
	@%p14 bra 	$L__BB0_24;
	setp.eq.s32 	%p15, %r15, 1;
	@%p15 bra 	$L__BB0_22;
	mul.wide.u32 	%rd25, %r38, 28;
	add.s64 	%rd26, %rd1, %rd25;
	ld.global.f32 	%f308, [%rd26];
	sub.f32 	%f309, %f308, %f415;
	ld.global.f32 	%f310, [%rd26+4];
	sub.f32 	%f311, %f310, %f414;
	ld.global.f32 	%f312, [%rd26+8];
	sub.f32 	%f313, %f312, %f413;
	mul.f32 	%f314, %f311, %f311;
	fma.rn.f32 	%f315, %f309, %f309, %f314;
	fma.rn.f32 	%f316, %f313, %f313, %f315;
	add.f32 	%f317, %f316, 0f3089705F;
	rsqrt.approx.f32 	%f318, %f317;
	mul.f32 	%f319, %f318, %f318;
	mul.f32 	%f320, %f318, %f319;
	ld.global.f32 	%f321, [%rd26+24];
	mul.f32 	%f322, %f49, %f321;
	mul.f32 	%f323, %f320, %f322;
	fma.rn.f32 	%f324, %f309, %f323, %f389;
	fma.rn.f32 	%f325, %f311, %f323, %f390;
	fma.rn.f32 	%f326, %f313, %f323, %f391;
	ld.global.f32 	%f327, [%rd26+28];
	sub.f32 	%f328, %f327, %f415;
	ld.global.f32 	%f329, [%rd26+32];
	sub.f32 	%f330, %f329, %f414;
	ld.global.f32 	%f331, [%rd26+36];
	sub.f32 	%f332, %f331, %f413;
	mul.f32 	%f333, %f330, %f330;
	fma.rn.f32 	%f334, %f328, %f328, %f333;
	fma.rn.f32 	%f335, %f332, %f332, %f334;
	add.f32 	%f336, %f335, 0f3089705F;
	rsqrt.approx.f32 	%f337, %f336;
	mul.f32 	%f338, %f337, %f337;
	mul.f32 	%f339, %f337, %f338;
	ld.global.f32 	%f340, [%rd26+52];
	mul.f32 	%f341, %f49, %f340;
	mul.f32 	%f342, %f339, %f341;
	fma.rn.f32 	%f389, %f328, %f342, %f324;
	fma.rn.f32 	%f390, %f330, %f342, %f325;
	fma.rn.f32 	%f391, %f332, %f342, %f326;
	add.s32 	%r38, %r38, 2;
$L__BB0_22:
	and.b32  	%r34, %r14, 1;
	setp.eq.b32 	%p16, %r34, 1;
	not.pred 	%p17, %p16;
	@%p17 bra 	$L__BB0_24;
	mul.wide.u32 	%rd27, %r38, 28;
	add.s64 	%rd28, %rd1, %rd27;
	ld.global.f32 	%f343, [%rd28];
	sub.f32 	%f344, %f343, %f415;
	ld.global.f32 	%f345, [%rd28+4];
	sub.f32 	%f346, %f345, %f414;
	ld.global.f32 	%f347, [%rd28+8];
	sub.f32 	%f348, %f347, %f413;
	mul.f32 	%f349, %f346, %f346;
	fma.rn.f32 	%f350, %f344, %f344, %f349;
	fma.rn.f32 	%f351, %f348, %f348, %f350;
	add.f32 	%f352, %f351, 0f3089705F;
	rsqrt.approx.f32 	%f353, %f352;
	mul.f32 	%f354, %f353, %f353;
	mul.f32 	%f355, %f353, %f354;
	ld.global.f32 	%f356, [%rd28+24];
	mul.f32 	%f357, %f49, %f356;
	mul.f32 	%f358, %f355, %f357;
	fma.rn.f32 	%f389, %f344, %f358, %f389;
	fma.rn.f32 	%f390, %f346, %f358, %f390;
	fma.rn.f32 	%f391, %f348, %f358, %f391;
$L__BB0_24:
	mul.f32 	%f359, %f81, %f389;
	div.rn.f32 	%f360, %f359, %f416;
	mul.wide.s32 	%rd29, %r1, 28;
	add.s64 	%rd30, %rd1, %rd29;
	ld.global.f32 	%f361, [%rd30+12];
	add.f32 	%f362, %f361, %f360;
	st.global.f32 	[%rd30+12], %f362;
	mul.f32 	%f363, %f81, %f390;
	div.rn.f32 	%f364, %f363, %f416;
	ld.global.f32 	%f365, [%rd30+16];
	add.f32 	%f366, %f365, %f364;
	st.global.f32 	[%rd30+16], %f366;
	mul.f32 	%f367, %f81, %f391;
	div.rn.f32 	%f368, %f367, %f416;
	ld.global.f32 	%f369, [%rd30+20];
	add.f32 	%f370, %f369, %f368;
	st.global.f32 	[%rd30+20], %f370;
	fma.rn.f32 	%f371, %f81, %f362, %f415;
	st.global.f32 	[%rd30], %f371;
	fma.rn.f32 	%f372, %f81, %f366, %f414;
	st.global.f32 	[%rd30+4], %f372;
	fma.rn.f32 	%f373, %f81, %f370, %f413;
	st.global.f32 	[%rd30+8], %f373;
$L__BB0_25:
	ret;

}


// ===== COMPILED SASS (sm_100) =====

	.target	sm_100

	.elftype	@"ET_EXEC"


//--------------------- .note.nv.tkinfo           --------------------------
	.section	.note.nv.tkinfo,"",@"SHT_NOTE"
	.sectionflags	@"SHF_NOTE_NV_TKINFO"
	.tkinfo
        /*0018*/ 	.word	0x00000002
        /*0030*/ 	.string	""
        /*0030*/ 	.string	"ptxas"
        /*0030*/ 	.string	"Cuda compilation tools, release 13.0, V13.0.88"
        /*0030*/ 	.string	"Build cuda_13.0.r13.0/compiler.36424714_0"
        /*0030*/ 	.string	"-arch sm_100 -m 64 "



//--------------------- .note.nv.cuinfo           --------------------------
	.section	.note.nv.cuinfo,"",@"SHT_NOTE"
	.sectionflags	@"SHF_NOTE_NV_CUINFO"
        /*0018*/ 	.short	0x0002
        /*001a*/ 	.short	0x0064
        /*001c*/ 	.short	0x0082
	.zero		2


//--------------------- .nv.info                  --------------------------
	.section	.nv.info,"",@"SHT_CUDA_INFO"
	.align	4


	//----- nvinfo : EIATTR_REGCOUNT
	.align		4
        /*0000*/ 	.byte	0x04, 0x2f
        /*0002*/ 	.short	(.L_1 - .L_0)
	.align		4
.L_0:
        /*0004*/ 	.word	index@(_Z12updateBodiesP4Bodyif)
        /*0008*/ 	.word	0x00000020


	//----- nvinfo : EIATTR_FRAME_SIZE
	.align		4
.L_1:
        /*000c*/ 	.byte	0x04, 0x11
        /*000e*/ 	.short	(.L_3 - .L_2)
	.align		4
.L_2:
        /*0010*/ 	.word	index@($__internal_0_$__cuda_sm3x_div_rn_noftz_f32_slowpath)
        /*0014*/ 	.word	0x00000000


	//----- nvinfo : EIATTR_FRAME_SIZE
	.align		4
.L_3:
        /*0018*/ 	.byte	0x04, 0x11
        /*001a*/ 	.short	(.L_5 - .L_4)
	.align		4
.L_4:
        /*001c*/ 	.word	index@(_Z12updateBodiesP4Bodyif)
        /*0020*/ 	.word	0x00000000


	//----- nvinfo : EIATTR_MIN_STACK_SIZE
	.align		4
.L_5:
        /*0024*/ 	.byte	0x04, 0x12
        /*0026*/ 	.short	(.L_7 - .L_6)
	.align		4
.L_6:
        /*0028*/ 	.word	index@(_Z12updateBodiesP4Bodyif)
        /*002c*/ 	.word	0x00000000
.L_7:


//--------------------- .nv.compat                --------------------------
	.section	.nv.compat,"",@"SHT_CUDA_COMPAT_INFO"
	.align	4
        /*0000*/ 	.byte	0x02, 0x09, 0x00, 0x00, 0x02, 0x02, 0x01, 0x00, 0x02, 0x05, 0x05, 0x00, 0x03, 0x07, 0x01, 0x01
        /*0010*/ 	.byte	0x02, 0x03, 0x00, 0x00, 0x02, 0x06, 0x01, 0x00, 0x04, 0x0b, 0x08, 0x00, 0x01, 0x00, 0x00, 0x00
        /*0020*/ 	.byte	0x00, 0x00, 0x00, 0x00


//--------------------- .nv.info._Z12updateBodiesP4Bodyif --------------------------
	.section	.nv.info._Z12updateBodiesP4Bodyif,"",@"SHT_CUDA_INFO"
	.sectionflags	@""
	.align	4


	//----- nvinfo : EIATTR_CUDA_API_VERSION
	.align		4
        /*0000*/ 	.byte	0x04, 0x37
        /*0002*/ 	.short	(.L_9 - .L_8)
.L_8:
        /*0004*/ 	.word	0x00000082


	//----- nvinfo : EIATTR_KPARAM_INFO
	.align		4
.L_9:
        /*0008*/ 	.byte	0x04, 0x17
        /*000a*/ 	.short	(.L_11 - .L_10)
.L_10:
        /*000c*/ 	.word	0x00000000
        /*0010*/ 	.short	0x0002
        /*0012*/ 	.short	0x000c
        /*0014*/ 	.byte	0x00, 0xf0, 0x11, 0x00


	//----- nvinfo : EIATTR_KPARAM_INFO
	.align		4
.L_11:
        /*0018*/ 	.byte	0x04, 0x17
        /*001a*/ 	.short	(.L_13 - .L_12)
.L_12:
        /*001c*/ 	.word	0x00000000
        /*0020*/ 	.short	0x0001
        /*0022*/ 	.short	0x0008
        /*0024*/ 	.byte	0x00, 0xf0, 0x11, 0x00


	//----- nvinfo : EIATTR_KPARAM_INFO
	.align		4
.L_13:
        /*0028*/ 	.byte	0x04, 0x17
        /*002a*/ 	.short	(.L_15 - .L_14)
.L_14:
        /*002c*/ 	.word	0x00000000
        /*0030*/ 	.short	0x0000
        /*0032*/ 	.short	0x0000
        /*0034*/ 	.byte	0x00, 0xf5, 0x21, 0x00


	//----- nvinfo : EIATTR_SPARSE_MMA_MASK
	.align		4
.L_15:
        /*0038*/ 	.byte	0x03, 0x50
        /*003a*/ 	.short	0x0000


	//----- nvinfo : EIATTR_MAXREG_COUNT
	.align		4
        /*003c*/ 	.byte	0x03, 0x1b
        /*003e*/ 	.short	0x00ff


	//----- nvinfo : EIATTR_MERCURY_ISA_VERSION
	.align		4
        /*0040*/ 	.byte	0x03, 0x5f
        /*0042*/ 	.short	0x0101


	//----- nvinfo : EIATTR_VRC_CTA_INIT_COUNT
	.align		4
        /*0044*/ 	.byte	0x02, 0x4a
	.zero		1
	.zero		1


	//----- nvinfo : EIATTR_EXIT_INSTR_OFFSETS
	.align		4
        /*0048*/ 	.byte	0x04, 0x1c
        /*004a*/ 	.short	(.L_17 - .L_16)


	//   ....[0]....
.L_16:
        /*004c*/ 	.word	0x00000070


	//   ....[1]....
        /*0050*/ 	.word	0x00002080


	//----- nvinfo : EIATTR_CRS_STACK_SIZE
	.align		4
.L_17:
        /*0054*/ 	.byte	0x04, 0x1e
        /*0056*/ 	.short	(.L_19 - .L_18)
.L_18:
        /*0058*/ 	.word	0x00000000


	//----- nvinfo : EIATTR_CBANK_PARAM_SIZE
	.align		4
.L_19:
        /*005c*/ 	.byte	0x03, 0x19
        /*005e*/ 	.short	0x0010


	//----- nvinfo : EIATTR_PARAM_CBANK
	.align		4
        /*0060*/ 	.byte	0x04, 0x0a
        /*0062*/ 	.short	(.L_21 - .L_20)
	.align		4
.L_20:
        /*0064*/ 	.word	index@(.nv.constant0._Z12updateBodiesP4Bodyif)
        /*0068*/ 	.short	0x0380
        /*006a*/ 	.short	0x0010


	//----- nvinfo : EIATTR_SW_WAR
	.align		4
.L_21:
        /*006c*/ 	.byte	0x04, 0x36
        /*006e*/ 	.short	(.L_23 - .L_22)
.L_22:
        /*0070*/ 	.word	0x00000008
.L_23:


//--------------------- .nv.callgraph             --------------------------
	.section	.nv.callgraph,"",@"SHT_CUDA_CALLGRAPH"
	.align	4
	.sectionentsize	8
	.align		4
        /*0000*/ 	.word	0x00000000
	.align		4
        /*0004*/ 	.word	0xffffffff
	.align		4
        /*0008*/ 	.word	0x00000000
	.align		4
        /*000c*/ 	.word	0xfffffffe
	.align		4
        /*0010*/ 	.word	0x00000000
	.align		4
        /*0014*/ 	.word	0xfffffffd
	.align		4
        /*0018*/ 	.word	0x00000000
	.align		4
        /*001c*/ 	.word	0xfffffffc


//--------------------- .text._Z12updateBodiesP4Bodyif --------------------------
	.section	.text._Z12updateBodiesP4Bodyif,"ax",@progbits
	.align	128
        .global         _Z12updateBodiesP4Bodyif
        .type           _Z12updateBodiesP4Bodyif,@function
        .size           _Z12updateBodiesP4Bodyif,(.L_x_37 - _Z12updateBodiesP4Bodyif)
        .other          _Z12updateBodiesP4Bodyif,@"STO_CUDA_ENTRY STV_DEFAULT"
_Z12updateBodiesP4Bodyif:
.text._Z12updateBodiesP4Bodyif:
[----:B------:R-:W-:Y:S01]  /*0000*/  LDC R1, c[0x0][0x37c] ;  /* 0x0000df00ff017b82 */ /* 0x000fe20000000800 */
[----:B------:R-:W0:Y:S07]  /*0010*/  S2R R0, SR_TID.X ;  /* 0x0000000000007919 */ /* 0x000e2e0000002100 */
[----:B------:R-:W0:Y:S01]  /*0020*/  S2UR UR4, SR_CTAID.X ;  /* 0x00000000000479c3 */ /* 0x000e220000002500 */
[----:B------:R-:W1:Y:S07]  /*0030*/  LDCU UR8, c[0x0][0x388] ;  /* 0x00007100ff0877ac */ /* 0x000e6e0008000800 */
[----:B------:R-:W0:Y:S02]  /*0040*/  LDC R7, c[0x0][0x360] ;  /* 0x0000d800ff077b82 */ /* 0x000e240000000800 */
[----:B0-----:R-:W-:-:S05]  /*0050*/  IMAD R7, R7, UR4, R0 ;  /* 0x0000000407077c24 */ /* 0x001fca000f8e0200 */
[----:B-1----:R-:W-:-:S13]  /*0060*/  ISETP.GE.AND P0, PT, R7, UR8, PT ;  /* 0x0000000807007c0c */ /* 0x002fda000bf06270 */
[----:B------:R-:W-:Y:S05]  /*0070*/  @P0 EXIT ;  /* 0x000000000000094d */ /* 0x000fea0003800000 */
[----:B------:R-:W-:Y:S01]  /*0080*/  ISETP.GE.AND P0, PT, R7, 0x1, PT ;  /* 0x000000010700780c */ /* 0x000fe20003f06270 */
[----:B------:R-:W0:Y:S01]  /*0090*/  LDCU.64 UR6, c[0x0][0x358] ;  /* 0x00006b00ff0677ac */ /* 0x000e220008000a00 */
[----:B------:R-:W-:Y:S01]  /*00a0*/  BSSY.RECONVERGENT B0, `(.L_x_0) ;  /* 0x00000c9000007945 */ /* 0x000fe20003800200 */
[----:B------:R-:W-:Y:S01]  /*00b0*/  HFMA2 R0, -RZ, RZ, 0, 0 ;  /* 0x00000000ff007431 */ /* 0x000fe200000001ff */
[----:B------:R-:W-:Y:S02]  /*00c0*/  CS2R R16, SRZ ;  /* 0x0000000000107805 */ /* 0x000fe4000001ff00 */
[----:B------:R-:W-:-:S07]  /*00d0*/  MOV R6, RZ ;  /* 0x000000ff00067202 */ /* 0x000fce0000000f00 */
[----:B------:R-:W-:Y:S05]  /*00e0*/  @!P0 BRA `(.L_x_1) ;  /* 0x0000000c00108947 */ /* 0x000fea0003800000 */
[----:B------:R-:W1:Y:S02]  /*00f0*/  LDC.64 R4, c[0x0][0x380] ;  /* 0x0000e000ff047b82 */ /* 0x000e640000000a00 */
[----:B-1----:R-:W-:-:S05]  /*0100*/  IMAD.WIDE.U32 R2, R7, 0x1c, R4 ;  /* 0x0000001c07027825 */ /* 0x002fca00078e0004 */
[----:B0-----:R-:W2:Y:S04]  /*0110*/  LDG.E R12, desc[UR6][R2.64+0x18] ;  /* 0x00001806020c7981 */ /* 0x001ea8000c1e1900 */
[----:B------:R0:W5:Y:S04]  /*0120*/  LDG.E R8, desc[UR6][R2.64] ;  /* 0x0000000602087981 */ /* 0x000168000c1e1900 */
[----:B------:R0:W5:Y:S04]  /*0130*/  LDG.E R9, desc[UR6][R2.64+0x4] ;  /* 0x0000040602097981 */ /* 0x000168000c1e1900 */
[----:B------:R0:W5:Y:S01]  /*0140*/  LDG.E R10, desc[UR6][R2.64+0x8] ;  /* 0x00000806020a7981 */ /* 0x000162000c1e1900 */
[----:B------:R-:W-:Y:S01]  /*0150*/  VIMNMX R6, PT, PT, R7, UR8, PT ;  /* 0x0000000807067c48 */ /* 0x000fe2000bfe0100 */
[----:B------:R-:W-:Y:S01]  /*0160*/  BSSY.RECONVERGENT B1, `(.L_x_2) ;  /* 0x000006f000017945 */ /* 0x000fe20003800200 */
[----:B------:R-:W-:-:S02]  /*0170*/  MOV R13, RZ ;  /* 0x000000ff000d7202 */ /* 0x000fc40000000f00 */
[----:B------:R-:W-:Y:S02]  /*0180*/  CS2R R16, SRZ ;  /* 0x0000000000107805 */ /* 0x000fe4000001ff00 */
[C---:B------:R-:W-:Y:S02]  /*0190*/  ISETP.GE.AND P1, PT, R6.reuse, 0x4, PT ;  /* 0x000000040600780c */ /* 0x040fe40003f26270 */
[----:B------:R-:W-:Y:S02]  /*01a0*/  VIMNMX R0, PT, PT, R6, 0x1, !PT ;  /* 0x0000000106007848 */ /* 0x000fe40007fe0100 */
[----:B------:R-:W-:Y:S02]  /*01b0*/  MOV R6, RZ ;  /* 0x000000ff00067202 */ /* 0x000fe40000000f00 */
[----:B------:R-:W-:-:S04]  /*01c0*/  LOP3.LUT R11, R0, 0x3, RZ, 0xc0, !PT ;  /* 0x00000003000b7812 */ /* 0x000fc800078ec0ff */
[----:B------:R-:W-:Y:S01]  /*01d0*/  ISETP.NE.AND P0, PT, R11, RZ, PT ;  /* 0x000000ff0b00720c */ /* 0x000fe20003f05270 */
[----:B--2---:R-:W-:Y:S02]  /*01e0*/  FMUL R12, R12, 6.6743000015634379452e-11 ;  /* 0x2e92c4f80c0c7820 */ /* 0x004fe40000400000 */
[----:B0-----:R-:W-:Y:S10]  /*01f0*/  @!P1 BRA `(.L_x_3) ;  /* 0x0000000400949947 */ /* 0x001ff40003800000 */
[----:B------:R-:W0:Y:S01]  /*0200*/  LDCU.64 UR4, c[0x0][0x380] ;  /* 0x00007000ff0477ac */ /* 0x000e220008000a00 */
[----:B------:R-:W-:Y:S01]  /*0210*/  LOP3.LUT R13, R0, 0x7ffffffc, RZ, 0xc0, !PT ;  /* 0x7ffffffc000d7812 */ /* 0x000fe200078ec0ff */
[----:B------:R-:W-:-:S03]  /*0220*/  HFMA2 R6, -RZ, RZ, 0, 0 ;  /* 0x00000000ff067431 */ /* 0x000fc600000001ff */
[----:B------:R-:W-:Y:S01]  /*0230*/  IADD3 R14, PT, PT, -R13, RZ, RZ ;  /* 0x000000ff0d0e7210 */ /* 0x000fe20007ffe1ff */
[----:B0-----:R-:W-:-:S04]  /*0240*/  UIADD3 UR4, UP0, UPT, UR4, 0x38, URZ ;  /* 0x0000003804047890 */ /* 0x001fc8000ff1e0ff */
[----:B------:R-:W-:Y:S02]  /*0250*/  UIADD3.X UR5, UPT, UPT, URZ, UR5, URZ, UP0, !UPT ;  /* 0x00000005ff057290 */ /* 0x000fe400087fe4ff */
[----:B------:R-:W-:-:S04]  /*0260*/  MOV R2, UR4 ;  /* 0x0000000400027c02 */ /* 0x000fc80008000f00 */
[----:B------:R-:W-:-:S07]  /*0270*/  MOV R3, UR5 ;  /* 0x0000000500037c02 */ /* 0x000fce0008000f00 */
.L_x_4:
[----:B------:R-:W2:Y:S04]  /*0280*/  LDG.E R20, desc[UR6][R2.64+-0x34] ;  /* 0xffffcc0602147981 */ /* 0x000ea8000c1e1900 */
[----:B------:R-:W3:Y:S04]  /*0290*/  LDG.E R25, desc[UR6][R2.64+-0x38] ;  /* 0xffffc80602197981 */ /* 0x000ee8000c1e1900 */
[----:B------:R-:W4:Y:S04]  /*02a0*/  LDG.E R27, desc[UR6][R2.64+-0x30] ;  /* 0xffffd006021b7981 */ /* 0x000f28000c1e1900 */
[----:B------:R-:W4:Y:S04]  /*02b0*/  LDG.E R15, desc[UR6][R2.64+-0x20] ;  /* 0xffffe006020f7981 */ /* 0x000f28000c1e1900 */
[----:B------:R-:W4:Y:S04]  /*02c0*/  LDG.E R18, desc[UR6][R2.64+-0x18] ;  /* 0xffffe80602127981 */ /* 0x000f28000c1e1900 */
[----:B------:R-:W4:Y:S04]  /*02d0*/  LDG.E R23, desc[UR6][R2.64+-0x1c] ;  /* 0xffffe40602177981 */ /* 0x000f28000c1e1900 */
[----:B------:R-:W4:Y:S04]  /*02e0*/  LDG.E R19, desc[UR6][R2.64+-0x14] ;  /* 0xffffec0602137981 */ /* 0x000f28000c1e1900 */
[----:B------:R-:W4:Y:S01]  /*02f0*/  LDG.E R21, desc[UR6][R2.64+-0x4] ;  /* 0xfffffc0602157981 */ /* 0x000f22000c1e1900 */
[----:B--2--5:R-:W-:Y:S01]  /*0300*/  FADD R29, -R9, R20 ;  /* 0x00000014091d7221 */ /* 0x024fe20000000100 */
[----:B---3--:R-:W-:-:S03]  /*0310*/  FADD R22, -R8, R25 ;  /* 0x0000001908167221 */ /* 0x008fc60000000100 */
[----:B------:R-:W-:Y:S01]  /*0320*/  FMUL R20, R29, R29 ;  /* 0x0000001d1d147220 */ /* 0x000fe20000400000 */
[----:B----4-:R-:W-:-:S03]  /*0330*/  FADD R25, -R10, R27 ;  /* 0x0000001b0a197221 */ /* 0x010fc60000000100 */
[----:B------:R-:W-:Y:S01]  /*0340*/  FFMA R20, R22, R22, R20 ;  /* 0x0000001616147223 */ /* 0x000fe20000000014 */
[----:B------:R-:W-:-:S03]  /*0350*/  FMUL R15, R12, R15 ;  /* 0x0000000f0c0f7220 */ /* 0x000fc60000400000 */
[----:B------:R-:W-:-:S04]  /*0360*/  FFMA R20, R25, R25, R20 ;  /* 0x0000001919147223 */ /* 0x000fc80000000014 */
[----:B------:R-:W-:Y:S01]  /*0370*/  FADD R26, R20, 9.9999997171806853657e-10 ;  /* 0x3089705f141a7421 */ /* 0x000fe20000000000 */
[----:B------:R-:W-:-:S04]  /*0380*/  FADD R24, -R8, R23 ;  /* 0x0000001708187221 */ /* 0x000fc80000000100 */
[----:B------:R-:W-:-:S13]  /*0390*/  FSETP.GEU.AND P1, PT, |R26|, 1.175494350822287508e-38, PT ;  /* 0x008000001a00780b */ /* 0x000fda0003f2e200 */
[----:B------:R-:W-:-:S04]  /*03a0*/  @!P1 FMUL R26, R26, 16777216 ;  /* 0x4b8000001a1a9820 */ /* 0x000fc80000400000 */
[----:B------:R-:W0:Y:S02]  /*03b0*/  MUFU.RSQ R20, R26 ;  /* 0x0000001a00147308 */ /* 0x000e240000001400 */
[----:B0-----:R-:W-:-:S04]  /*03c0*/  @!P1 FMUL R20, R20, 4096 ;  /* 0x4580000014149820 */ /* 0x001fc80000400000 */
[----:B------:R-:W-:-:S04]  /*03d0*/  FMUL R27, R20, R20 ;  /* 0x00000014141b7220 */ /* 0x000fc80000400000 */
[----:B------:R-:W-:-:S04]  /*03e0*/  FMUL R20, R20, R27 ;  /* 0x0000001b14147220 */ /* 0x000fc80000400000 */
[----:B------:R-:W-:Y:S01]  /*03f0*/  FMUL R20, R20, R15 ;  /* 0x0000000f14147220 */ /* 0x000fe20000400000 */
[----:B------:R-:W-:-:S03]  /*0400*/  FADD R15, -R9, R18 ;  /* 0x00000012090f7221 */ /* 0x000fc60000000100 */
[-C--:B------:R-:W-:Y:S01]  /*0410*/  FFMA R27, R22, R20.reuse, R17 ;  /* 0x00000014161b7223 */ /* 0x080fe20000000011 */
[----:B------:R-:W-:Y:S01]  /*0420*/  FMUL R17, R15, R15 ;  /* 0x0000000f0f117220 */ /* 0x000fe20000400000 */
[----:B------:R-:W-:Y:S01]  /*0430*/  FFMA R22, R29, R20, R16 ;  /* 0x000000141d167223 */ /* 0x000fe20000000010 */
[----:B------:R-:W-:Y:S01]  /*0440*/  FADD R18, -R10, R19 ;  /* 0x000000130a127221 */ /* 0x000fe20000000100 */
[----:B------:R-:W2:Y:S01]  /*0450*/  LDG.E R16, desc[UR6][R2.64+0x4] ;  /* 0x0000040602107981 */ /* 0x000ea2000c1e1900 */
[----:B------:R-:W-:-:S03]  /*0460*/  FFMA R19, R24, R24, R17 ;  /* 0x0000001818137223 */ /* 0x000fc60000000011 */
[----:B------:R-:W3:Y:S01]  /*0470*/  LDG.E R17, desc[UR6][R2.64] ;  /* 0x0000000602117981 */ /* 0x000ee2000c1e1900 */
[----:B------:R-:W-:-:S03]  /*0480*/  FFMA R23, R18, R18, R19 ;  /* 0x0000001212177223 */ /* 0x000fc60000000013 */
[----:B------:R-:W4:Y:S01]  /*0490*/  LDG.E R19, desc[UR6][R2.64+0x8] ;  /* 0x0000080602137981 */ /* 0x000f22000c1e1900 */
[----:B------:R-:W-:Y:S01]  /*04a0*/  FADD R26, R23, 9.9999997171806853657e-10 ;  /* 0x3089705f171a7421 */ /* 0x000fe20000000000 */
[----:B------:R-:W-:Y:S01]  /*04b0*/  FFMA R25, R25, R20, R6 ;  /* 0x0000001419197223 */ /* 0x000fe20000000006 */
[----:B------:R-:W-:-:S03]  /*04c0*/  FMUL R21, R12, R21 ;  /* 0x000000150c157220 */ /* 0x000fc60000400000 */
[----:B------:R-:W-:-:S13]  /*04d0*/  FSETP.GEU.AND P1, PT, |R26|, 1.175494350822287508e-38, PT ;  /* 0x008000001a00780b */ /* 0x000fda0003f2e200 */
[----:B------:R-:W-:-:S04]  /*04e0*/  @!P1 FMUL R26, R26, 16777216 ;  /* 0x4b8000001a1a9820 */ /* 0x000fc80000400000 */
[----:B------:R-:W0:Y:S02]  /*04f0*/  MUFU.RSQ R23, R26 ;  /* 0x0000001a00177308 */ /* 0x000e240000001400 */
[----:B0-----:R-:W-:-:S04]  /*0500*/  @!P1 FMUL R23, R23, 4096 ;  /* 0x4580000017179820 */ /* 0x001fc80000400000 */
[----:B------:R-:W-:-:S04]  /*0510*/  FMUL R6, R23, R23 ;  /* 0x0000001717067220 */ /* 0x000fc80000400000 */
[----:B------:R-:W-:Y:S02]  /*0520*/  FMUL R20, R23, R6 ;  /* 0x0000000617147220 */ /* 0x000fe40000400000 */
[----:B------:R-:W4:Y:S02]  /*0530*/  LDG.E R6, desc[UR6][R2.64+0x20] ;  /* 0x0000200602067981 */ /* 0x000f24000c1e1900 */
[----:B------:R-:W-:Y:S02]  /*0540*/  FMUL R20, R20, R21 ;  /* 0x0000001514147220 */ /* 0x000fe40000400000 */
[----:B------:R-:W4:Y:S04]  /*0550*/  LDG.E R23, desc[UR6][R2.64+0x1c] ;  /* 0x00001c0602177981 */ /* 0x000f28000c1e1900 */
[----:B------:R-:W4:Y:S01]  /*0560*/  LDG.E R21, desc[UR6][R2.64+0x24] ;  /* 0x0000240602157981 */ /* 0x000f22000c1e1900 */
[----:B------:R-:W-:-:S03]  /*0570*/  FFMA R24, R24, R20, R27 ;  /* 0x0000001418187223 */ /* 0x000fc6000000001b */
[----:B------:R-:W4:Y:S01]  /*0580*/  LDG.E R27, desc[UR6][R2.64+0x18] ;  /* 0x00001806021b7981 */ /* 0x000f22000c1e1900 */
[----:B------:R-:W-:-:S03]  /*0590*/  FFMA R22, R15, R20, R22 ;  /* 0x000000140f167223 */ /* 0x000fc60000000016 */
[----:B------:R0:W4:Y:S01]  /*05a0*/  LDG.E R15, desc[UR6][R2.64+0x34] ;  /* 0x00003406020f7981 */ /* 0x000122000c1e1900 */
[----:B------:R-:W-:Y:S01]  /*05b0*/  FFMA R25, R18, R20, R25 ;  /* 0x0000001412197223 */ /* 0x000fe20000000019 */
[----:B------:R-:W-:Y:S02]  /*05c0*/  IADD3 R14, PT, PT, R14, 0x4, RZ ;  /* 0x000000040e0e7810 */ /* 0x000fe40007ffe0ff */
[----:B0-----:R-:W-:-:S04]  /*05d0*/  IADD3 R2, P2, PT, R2, 0x70, RZ ;  /* 0x0000007002027810 */ /* 0x001fc80007f5e0ff */
[----:B------:R-:W-:Y:S01]  /*05e0*/  IADD3.X R3, PT, PT, RZ, R3, RZ, P2, !PT ;  /* 0x00000003ff037210 */ /* 0x000fe200017fe4ff */
[----:B--2---:R-:W-:Y:S01]  /*05f0*/  FADD R29, -R9, R16 ;  /* 0x00000010091d7221 */ /* 0x004fe20000000100 */
[----:B---3--:R-:W-:-:S03]  /*0600*/  FADD R17, -R8, R17 ;  /* 0x0000001108117221 */ /* 0x008fc60000000100 */
[----:B------:R-:W-:Y:S01]  /*0610*/  FMUL R18, R29, R29 ;  /* 0x0000001d1d127220 */ /* 0x000fe20000400000 */
[----:B----4-:R-:W-:-:S03]  /*0620*/  FADD R16, -R10, R19 ;  /* 0x000000130a107221 */ /* 0x010fc60000000100 */
[----:B------:R-:W-:-:S04]  /*0630*/  FFMA R19, R17, R17, R18 ;  /* 0x0000001111137223 */ /* 0x000fc80000000012 */
[----:B------:R-:W-:-:S04]  /*0640*/  FFMA R19, R16, R16, R19 ;  /* 0x0000001010137223 */ /* 0x000fc80000000013 */
[----:B------:R-:W-:-:S05]  /*0650*/  FADD R19, R19, 9.9999997171806853657e-10 ;  /* 0x3089705f13137421 */ /* 0x000fca0000000000 */
[----:B------:R-:W-:-:S13]  /*0660*/  FSETP.GEU.AND P1, PT, |R19|, 1.175494350822287508e-38, PT ;  /* 0x008000001300780b */ /* 0x000fda0003f2e200 */
[----:B------:R-:W-:-:S04]  /*0670*/  @!P1 FMUL R19, R19, 16777216 ;  /* 0x4b80000013139820 */ /* 0x000fc80000400000 */
[----:B------:R-:W0:Y:S02]  /*0680*/  MUFU.RSQ R18, R19 ;  /* 0x0000001300127308 */ /* 0x000e240000001400 */
[----:B0-----:R-:W-:Y:S01]  /*0690*/  @!P1 FMUL R18, R18, 4096 ;  /* 0x4580000012129820 */ /* 0x001fe20000400000 */
[----:B------:R-:W-:-:S03]  /*06a0*/  FADD R6, -R9, R6 ;  /* 0x0000000609067221 */ /* 0x000fc60000000100 */
[----:B------:R-:W-:Y:S01]  /*06b0*/  FMUL R20, R18, R18 ;  /* 0x0000001212147220 */ /* 0x000fe20000400000 */
[----:B------:R-:W-:-:S03]  /*06c0*/  FADD R23, -R8, R23 ;  /* 0x0000001708177221 */ /* 0x000fc60000000100 */
[----:B------:R-:W-:Y:S01]  /*06d0*/  FMUL R18, R18, R20 ;  /* 0x0000001412127220 */ /* 0x000fe20000400000 */
[----:B------:R-:W-:Y:S01]  /*06e0*/  FMUL R20, R6, R6 ;  /* 0x0000000606147220 */ /* 0x000fe20000400000 */
[----:B------:R-:W-:-:S03]  /*06f0*/  FADD R21, -R10, R21 ;  /* 0x000000150a157221 */ /* 0x000fc60000000100 */
[----:B------:R-:W-:Y:S01]  /*0700*/  FFMA R20, R23, R23, R20 ;  /* 0x0000001717147223 */ /* 0x000fe20000000014 */
[----:B------:R-:W-:-:S03]  /*0710*/  FMUL R27, R12, R27 ;  /* 0x0000001b0c1b7220 */ /* 0x000fc60000400000 */
[----:B------:R-:W-:Y:S01]  /*0720*/  FFMA R20, R21, R21, R20 ;  /* 0x0000001515147223 */ /* 0x000fe20000000014 */
[----:B------:R-:W-:Y:S01]  /*0730*/  FMUL R18, R18, R27 ;  /* 0x0000001b12127220 */ /* 0x000fe20000400000 */
[----:B------:R-:W-:Y:S02]  /*0740*/  FMUL R15, R12, R15 ;  /* 0x0000000f0c0f7220 */ /* 0x000fe40000400000 */
[----:B------:R-:W-:Y:S01]  /*0750*/  FADD R20, R20, 9.9999997171806853657e-10 ;  /* 0x3089705f14147421 */ /* 0x000fe20000000000 */
[-C--:B------:R-:W-:Y:S01]  /*0760*/  FFMA R24, R17, R18.reuse, R24 ;  /* 0x0000001211187223 */ /* 0x080fe20000000018 */
[-C--:B------:R-:W-:Y:S01]  /*0770*/  FFMA R29, R29, R18.reuse, R22 ;  /* 0x000000121d1d7223 */ /* 0x080fe20000000016 */
[----:B------:R-:W-:Y:S02]  /*0780*/  FFMA R18, R16, R18, R25 ;  /* 0x0000001210127223 */ /* 0x000fe40000000019 */
[----:B------:R-:W-:-:S13]  /*0790*/  FSETP.GEU.AND P1, PT, |R20|, 1.175494350822287508e-38, PT ;  /* 0x008000001400780b */ /* 0x000fda0003f2e200 */
[----:B------:R-:W-:-:S04]  /*07a0*/  @!P1 FMUL R20, R20, 16777216 ;  /* 0x4b80000014149820 */ /* 0x000fc80000400000 */
[----:B------:R-:W0:Y:S02]  /*07b0*/  MUFU.RSQ R19, R20 ;  /* 0x0000001400137308 */ /* 0x000e240000001400 */
[----:B0-----:R-:W-:Y:S01]  /*07c0*/  @!P1 FMUL R19, R19, 4096 ;  /* 0x4580000013139820 */ /* 0x001fe20000400000 */
[----:B------:R-:W-:-:S03]  /*07d0*/  ISETP.NE.AND P1, PT, R14, RZ, PT ;  /* 0x000000ff0e00720c */ /* 0x000fc60003f25270 */
[----:B------:R-:W-:-:S04]  /*07e0*/  FMUL R26, R19, R19 ;  /* 0x00000013131a7220 */ /* 0x000fc80000400000 */
[----:B------:R-:W-:-:S04]  /*07f0*/  FMUL R26, R19, R26 ;  /* 0x0000001a131a7220 */ /* 0x000fc80000400000 */
[----:B------:R-:W-:-:S04]  /*0800*/  FMUL R15, R26, R15 ;  /* 0x0000000f1a0f7220 */ /* 0x000fc80000400000 */
[-C--:B------:R-:W-:Y:S01]  /*0810*/  FFMA R16, R6, R15.reuse, R29 ;  /* 0x0000000f06107223 */ /* 0x080fe2000000001d */
[-C--:B------:R-:W-:Y:S01]  /*0820*/  FFMA R17, R23, R15.reuse, R24 ;  /* 0x0000000f17117223 */ /* 0x080fe20000000018 */
[----:B------:R-:W-:Y:S01]  /*0830*/  FFMA R6, R21, R15, R18 ;  /* 0x0000000f15067223 */ /* 0x000fe20000000012 */
[----:B------:R-:W-:Y:S06]  /*0840*/  @P1 BRA `(.L_x_4) ;  /* 0xfffffff8008c1947 */ /* 0x000fec000383ffff */
.L_x_3:
[----:B------:R-:W-:Y:S05]  /*0850*/  BSYNC.RECONVERGENT B1 ;  /* 0x0000000000017941 */ /* 0x000fea0003800200 */
.L_x_2:
[----:B------:R-:W-:Y:S05]  /*0860*/  @!P0 BRA `(.L_x_1) ;  /* 0x0000000400308947 */ /* 0x000fea0003800000 */
[----:B------:R-:W-:Y:S01]  /*0870*/  ISETP.NE.AND P1, PT, R11, 0x1, PT ;  /* 0x000000010b00780c */ /* 0x000fe20003f25270 */
[----:B------:R-:W-:Y:S01]  /*0880*/  BSSY.RECONVERGENT B1, `(.L_x_5) ;  /* 0x0000032000017945 */ /* 0x000fe20003800200 */
[----:B------:R-:W-:-:S04]  /*0890*/  LOP3.LUT R2, R0, 0x1, RZ, 0xc0, !PT ;  /* 0x0000000100027812 */ /* 0x000fc800078ec0ff */
[----:B------:R-:W-:-:S07]  /*08a0*/  ISETP.NE.U32.AND P0, PT, R2, 0x1, PT ;  /* 0x000000010200780c */ /* 0x000fce0003f05070 */
[----:B------:R-:W-:Y:S06]  /*08b0*/  @!P1 BRA `(.L_x_6) ;  /* 0x0000000000b89947 */ /* 0x000fec0003800000 */
[----:B------:R-:W-:-:S05]  /*08c0*/  IMAD.WIDE.U32 R2, R13, 0x1c, R4 ;  /* 0x0000001c0d027825 */ /* 0x000fca00078e0004 */
[----:B------:R-:W2:Y:S04]  /*08d0*/  LDG.E R14, desc[UR6][R2.64+0x4] ;  /* 0x00000406020e7981 */ /* 0x000ea8000c1e1900 */
[----:B------:R-:W3:Y:S04]  /*08e0*/  LDG.E R21, desc[UR6][R2.64] ;  /* 0x0000000602157981 */ /* 0x000ee8000c1e1900 */
[----:B------:R-:W4:Y:S04]  /*08f0*/  LDG.E R20, desc[UR6][R2.64+0x20] ;  /* 0x0000200602147981 */ /* 0x000f28000c1e1900 */
[----:B------:R-:W4:Y:S04]  /*0900*/  LDG.E R25, desc[UR6][R2.64+0x8] ;  /* 0x0000080602197981 */ /* 0x000f28000c1e1900 */
[----:B------:R-:W4:Y:S04]  /*0910*/  LDG.E R29, desc[UR6][R2.64+0x1c] ;  /* 0x00001c06021d7981 */ /* 0x000f28000c1e1900 */
[----:B------:R-:W4:Y:S04]  /*0920*/  LDG.E R23, desc[UR6][R2.64+0x24] ;  /* 0x0000240602177981 */ /* 0x000f28000c1e1900 */
[----:B------:R0:W4:Y:S04]  /*0930*/  LDG.E R11, desc[UR6][R2.64+0x18] ;  /* 0x00001806020b7981 */ /* 0x000128000c1e1900 */
[----:B------:R-:W4:Y:S01]  /*0940*/  LDG.E R15, desc[UR6][R2.64+0x34] ;  /* 0x00003406020f7981 */ /* 0x000f22000c1e1900 */
[----:B------:R-:W-:Y:S01]  /*0950*/  IADD3 R13, PT, PT, R13, 0x2, RZ ;  /* 0x000000020d0d7810 */ /* 0x000fe20007ffe0ff */
[----:B--2--5:R-:W-:Y:S01]  /*0960*/  FADD R19, -R9, R14 ;  /* 0x0000000e09137221 */ /* 0x024fe20000000100 */
[----:B---3--:R-:W-:-:S03]  /*0970*/  FADD R18, -R8, R21 ;  /* 0x0000001508127221 */ /* 0x008fc60000000100 */
[----:B------:R-:W-:Y:S01]  /*0980*/  FMUL R27, R19, R19 ;  /* 0x00000013131b7220 */ /* 0x000fe20000400000 */
[----:B----4-:R-:W-:-:S03]  /*0990*/  FADD R14, -R9, R20 ;  /* 0x00000014090e7221 */ /* 0x010fc60000000100 */
[----:B------:R-:W-:Y:S01]  /*09a0*/  FFMA R24, R18, R18, R27 ;  /* 0x0000001212187223 */ /* 0x000fe2000000001b */
[----:B------:R-:W-:Y:S01]  /*09b0*/  FADD R21, -R10, R25 ;  /* 0x000000190a157221 */ /* 0x000fe20000000100 */
[----:B------:R-:W-:Y:S01]  /*09c0*/  FMUL R25, R14, R14 ;  /* 0x0000000e0e197220 */ /* 0x000fe20000400000 */
[----:B------:R-:W-:Y:S02]  /*09d0*/  FADD R20, -R8, R29 ;  /* 0x0000001d08147221 */ /* 0x000fe40000000100 */
[----:B------:R-:W-:Y:S01]  /*09e0*/  FFMA R24, R21, R21, R24 ;  /* 0x0000001515187223 */ /* 0x000fe20000000018 */
[----:B------:R-:W-:Y:S01]  /*09f0*/  FADD R22, -R10, R23 ;  /* 0x000000170a167221 */ /* 0x000fe20000000100 */
[----:B------:R-:W-:Y:S02]  /*0a00*/  FFMA R25, R20, R20, R25 ;  /* 0x0000001414197223 */ /* 0x000fe40000000019 */
[----:B------:R-:W-:Y:S02]  /*0a10*/  FADD R24, R24, 9.9999997171806853657e-10 ;  /* 0x3089705f18187421 */ /* 0x000fe40000000000 */
[----:B------:R-:W-:-:S03]  /*0a20*/  FFMA R25, R22, R22, R25 ;  /* 0x0000001616197223 */ /* 0x000fc60000000019 */
[----:B------:R-:W-:Y:S01]  /*0a30*/  FSETP.GEU.AND P1, PT, |R24|, 1.175494350822287508e-38, PT ;  /* 0x008000001800780b */ /* 0x000fe20003f2e200 */
[----:B------:R-:W-:Y:S01]  /*0a40*/  FMUL R15, R12, R15 ;  /* 0x0000000f0c0f7220 */ /* 0x000fe20000400000 */
[----:B------:R-:W-:-:S05]  /*0a50*/  FADD R25, R25, 9.9999997171806853657e-10 ;  /* 0x3089705f19197421 */ /* 0x000fca0000000000 */
[----:B------:R-:W-:-:S06]  /*0a60*/  FSETP.GEU.AND P2, PT, |R25|, 1.175494350822287508e-38, PT ;  /* 0x008000001900780b */ /* 0x000fcc0003f4e200 */
[----:B------:R-:W-:-:S04]  /*0a70*/  @!P1 FMUL R24, R24, 16777216 ;  /* 0x4b80000018189820 */ /* 0x000fc80000400000 */
[----:B0-----:R-:W0:Y:S03]  /*0a80*/  MUFU.RSQ R2, R24 ;  /* 0x0000001800027308 */ /* 0x001e260000001400 */
[----:B------:R-:W-:-:S05]  /*0a90*/  @!P2 FMUL R25, R25, 16777216 ;  /* 0x4b8000001919a820 */ /* 0x000fca0000400000 */
[----:B------:R-:W1:Y:S01]  /*0aa0*/  MUFU.RSQ R23, R25 ;  /* 0x0000001900177308 */ /* 0x000e620000001400 */
[----:B0-----:R-:W-:-:S04]  /*0ab0*/  @!P1 FMUL R2, R2, 4096 ;  /* 0x4580000002029820 */ /* 0x001fc80000400000 */
[----:B------:R-:W-:Y:S01]  /*0ac0*/  FMUL R3, R2, R2 ;  /* 0x0000000202037220 */ /* 0x000fe20000400000 */
[----:B-1----:R-:W-:-:S03]  /*0ad0*/  @!P2 FMUL R23, R23, 4096 ;  /* 0x458000001717a820 */ /* 0x002fc60000400000 */
[----:B------:R-:W-:Y:S01]  /*0ae0*/  FMUL R3, R2, R3 ;  /* 0x0000000302037220 */ /* 0x000fe20000400000 */
[----:B------:R-:W-:Y:S01]  /*0af0*/  FMUL R2, R12, R11 ;  /* 0x0000000b0c027220 */ /* 0x000fe20000400000 */
[----:B------:R-:W-:-:S03]  /*0b00*/  FMUL R26, R23, R23 ;  /* 0x00000017171a7220 */ /* 0x000fc60000400000 */
[----:B------:R-:W-:Y:S01]  /*0b10*/  FMUL R2, R3, R2 ;  /* 0x0000000203027220 */ /* 0x000fe20000400000 */
[----:B------:R-:W-:-:S03]  /*0b20*/  FMUL R26, R23, R26 ;  /* 0x0000001a171a7220 */ /* 0x000fc60000400000 */
[-C--:B------:R-:W-:Y:S01]  /*0b30*/  FFMA R17, R18, R2.reuse, R17 ;  /* 0x0000000212117223 */ /* 0x080fe20000000011 */
[-C--:B------:R-:W-:Y:S01]  /*0b40*/  FFMA R19, R19, R2.reuse, R16 ;  /* 0x0000000213137223 */ /* 0x080fe20000000010 */
[----:B------:R-:W-:Y:S01]  /*0b50*/  FMUL R15, R26, R15 ;  /* 0x0000000f1a0f7220 */ /* 0x000fe20000400000 */
[----:B------:R-:W-:-:S03]  /*0b60*/  FFMA R21, R21, R2, R6 ;  /* 0x0000000215157223 */ /* 0x000fc60000000006 */
[-C--:B------:R-:W-:Y:S01]  /*0b70*/  FFMA R17, R20, R15.reuse, R17 ;  /* 0x0000000f14117223 */ /* 0x080fe20000000011 */
[-C--:B------:R-:W-:Y:S01]  /*0b80*/  FFMA R16, R14, R15.reuse, R19 ;  /* 0x0000000f0e107223 */ /* 0x080fe20000000013 */
[----:B------:R-:W-:-:S07]  /*0b90*/  FFMA R6, R22, R15, R21 ;  /* 0x0000000f16067223 */ /* 0x000fce0000000015 */
.L_x_6:
[----:B------:R-:W-:Y:S05]  /*0ba0*/  BSYNC.RECONVERGENT B1 ;  /* 0x0000000000017941 */ /* 0x000fea0003800200 */
.L_x_5:
[----:B------:R-:W-:Y:S05]  /*0bb0*/  @P0 BRA `(.L_x_1) ;  /* 0x00000000005c0947 */ /* 0x000fea0003800000 */
[----:B------:R-:W-:-:S05]  /*0bc0*/  IMAD.WIDE.U32 R4, R13, 0x1c, R4 ;  /* 0x0000001c0d047825 */ /* 0x000fca00078e0004 */
[----:B------:R-:W2:Y:S04]  /*0bd0*/  LDG.E R2, desc[UR6][R4.64+0x4] ;  /* 0x0000040604027981 */ /* 0x000ea8000c1e1900 */
[----:B------:R-:W3:Y:S04]  /*0be0*/  LDG.E R3, desc[UR6][R4.64] ;  /* 0x0000000604037981 */ /* 0x000ee8000c1e1900 */
        /* <DEDUP_REMOVED lines=9> */
[----:B------:R-:W-:-:S05]  /*0c80*/  FADD R2, R2, 9.9999997171806853657e-10 ;  /* 0x3089705f02027421 */ /* 0x000fca0000000000 */
[----:B------:R-:W-:-:S13]  /*0c90*/  FSETP.GEU.AND P0, PT, |R2|, 1.175494350822287508e-38, PT ;  /* 0x008000000200780b */ /* 0x000fda0003f0e200 */
[----:B------:R-:W-:-:S04]  /*0ca0*/  @!P0 FMUL R2, R2, 16777216 ;  /* 0x4b80000002028820 */ /* 0x000fc80000400000 */
[----:B------:R-:W0:Y:S02]  /*0cb0*/  MUFU.RSQ R3, R2 ;  /* 0x0000000200037308 */ /* 0x000e240000001400 */
[----:B0-----:R-:W-:-:S04]  /*0cc0*/  @!P0 FMUL R3, R3, 4096 ;  /* 0x4580000003038820 */ /* 0x001fc80000400000 */
[----:B------:R-:W-:-:S04]  /*0cd0*/  FMUL R4, R3, R3 ;  /* 0x0000000303047220 */ /* 0x000fc80000400000 */
[----:B------:R-:W-:-:S04]  /*0ce0*/  FMUL R4, R3, R4 ;  /* 0x0000000403047220 */ /* 0x000fc80000400000 */
[----:B------:R-:W-:-:S04]  /*0cf0*/  FMUL R4, R4, R13 ;  /* 0x0000000d04047220 */ /* 0x000fc80000400000 */
[-C--:B------:R-:W-:Y:S01]  /*0d00*/  FFMA R17, R8, R4.reuse, R17 ;  /* 0x0000000408117223 */ /* 0x080fe20000000011 */
[-C--:B------:R-:W-:Y:S01]  /*0d10*/  FFMA R16, R9, R4.reuse, R16 ;  /* 0x0000000409107223 */ /* 0x080fe20000000010 */
[----:B------:R-:W-:-:S07]  /*0d20*/  FFMA R6, R11, R4, R6 ;  /* 0x000000040b067223 */ /* 0x000fce0000000006 */
.L_x_1:
[----:B0-----:R-:W-:Y:S05]  /*0d30*/  BSYNC.RECONVERGENT B0 ;  /* 0x0000000000007941 */ /* 0x001fea0003800200 */
.L_x_0:
[----:B------:R-:W-:Y:S01]  /*0d40*/  ISETP.GE.AND P0, PT, R0, UR8, PT ;  /* 0x0000000800007c0c */ /* 0x000fe2000bf06270 */
[----:B------:R-:W-:-:S12]  /*0d50*/  BSSY.RECONVERGENT B0, `(.L_x_7) ;  /* 0x0000025000007945 */ /* 0x000fd80003800200 */
[----:B------:R-:W-:Y:S05]  /*0d60*/  @P0 BRA `(.L_x_8) ;  /* 0x00000000008c0947 */ /* 0x000fea0003800000 */
[----:B------:R-:W-:Y:S01]  /*0d70*/  ISETP.NE.AND P0, PT, R7, R0, PT ;  /* 0x000000000700720c */ /* 0x000fe20003f05270 */
[----:B------:R-:W-:-:S12]  /*0d80*/  BSSY.RECONVERGENT B1, `(.L_x_9) ;  /* 0x0000020000017945 */ /* 0x000fd80003800200 */
[----:B------:R-:W-:Y:S05]  /*0d90*/  @!P0 BRA `(.L_x_10) ;  /* 0x0000000000788947 */ /* 0x000fea0003800000 */
[----:B------:R-:W0:Y:S02]  /*0da0*/  LDC.64 R4, c[0x0][0x380] ;  /* 0x0000e000ff047b82 */ /* 0x000e240000000a00 */
[----:B0-----:R-:W-:-:S04]  /*0db0*/  IMAD.WIDE.U32 R2, R0, 0x1c, R4 ;  /* 0x0000001c00027825 */ /* 0x001fc800078e0004 */
[----:B------:R-:W-:Y:S01]  /*0dc0*/  IMAD.WIDE R4, R7, 0x1c, R4 ;  /* 0x0000001c07047825 */ /* 0x000fe200078e0204 */
[----:B-----5:R-:W2:Y:S04]  /*0dd0*/  LDG.E R10, desc[UR6][R2.64+0x4] ;  /* 0x00000406020a7981 */ /* 0x020ea8000c1e1900 */
[----:B------:R-:W2:Y:S04]  /*0de0*/  LDG.E R11, desc[UR6][R4.64+0x4] ;  /* 0x00000406040b7981 */ /* 0x000ea8000c1e1900 */
[----:B------:R-:W3:Y:S04]  /*0df0*/  LDG.E R8, desc[UR6][R2.64] ;  /* 0x0000000602087981 */ /* 0x000ee8000c1e1900 */
[----:B------:R-:W3:Y:S04]  /*0e00*/  LDG.E R9, desc[UR6][R4.64] ;  /* 0x0000000604097981 */ /* 0x000ee8000c1e1900 */
[----:B------:R-:W4:Y:S04]  /*0e10*/  LDG.E R12, desc[UR6][R2.64+0x8] ;  /* 0x00000806020c7981 */ /* 0x000f28000c1e1900 */
[----:B------:R-:W4:Y:S04]  /*0e20*/  LDG.E R13, desc[UR6][R4.64+0x8] ;  /* 0x00000806040d7981 */ /* 0x000f28000c1e1900 */
[----:B------:R-:W4:Y:S04]  /*0e30*/  LDG.E R14, desc[UR6][R4.64+0x18] ;  /* 0x00001806040e7981 */ /* 0x000f28000c1e1900 */
[----:B------:R-:W4:Y:S01]  /*0e40*/  LDG.E R15, desc[UR6][R2.64+0x18] ;  /* 0x00001806020f7981 */ /* 0x000f22000c1e1900 */
[----:B--2---:R-:W-:Y:S01]  /*0e50*/  FADD R11, R10, -R11 ;  /* 0x8000000b0a0b7221 */ /* 0x004fe20000000000 */
[----:B---3--:R-:W-:-:S03]  /*0e60*/  FADD R8, R8, -R9 ;  /* 0x8000000908087221 */ /* 0x008fc60000000000 */
[----:B------:R-:W-:-:S04]  /*0e70*/  FMUL R9, R11, R11 ;  /* 0x0000000b0b097220 */ /* 0x000fc80000400000 */
[----:B------:R-:W-:Y:S01]  /*0e80*/  FFMA R10, R8, R8, R9 ;  /* 0x00000008080a7223 */ /* 0x000fe20000000009 */
[----:B----4-:R-:W-:-:S04]  /*0e90*/  FADD R13, R12, -R13 ;  /* 0x8000000d0c0d7221 */ /* 0x010fc80000000000 */
[----:B------:R-:W-:Y:S01]  /*0ea0*/  FFMA R10, R13, R13, R10 ;  /* 0x0000000d0d0a7223 */ /* 0x000fe2000000000a */
[----:B------:R-:W-:-:S03]  /*0eb0*/  FMUL R14, R14, 6.6743000015634379452e-11 ;  /* 0x2e92c4f80e0e7820 */ /* 0x000fc60000400000 */
[----:B------:R-:W-:Y:S01]  /*0ec0*/  FADD R10, R10, 9.9999997171806853657e-10 ;  /* 0x3089705f0a0a7421 */ /* 0x000fe20000000000 */
[----:B------:R-:W-:-:S04]  /*0ed0*/  FMUL R14, R14, R15 ;  /* 0x0000000f0e0e7220 */ /* 0x000fc80000400000 */
        /* <DEDUP_REMOVED lines=10> */
.L_x_10:
[----:B------:R-:W-:Y:S05]  /*0f80*/  BSYNC.RECONVERGENT B1 ;  /* 0x0000000000017941 */ /* 0x000fea0003800200 */
.L_x_9:
[----:B------:R-:W-:-:S07]  /*0f90*/  IADD3 R0, PT, PT, R0, 0x1, RZ ;  /* 0x0000000100007810 */ /* 0x000fce0007ffe0ff */
.L_x_8:
[----:B------:R-:W-:Y:S05]  /*0fa0*/  BSYNC.RECONVERGENT B0 ;  /* 0x0000000000007941 */ /* 0x000fea0003800200 */
.L_x_7:
[----:B------:R-:W-:Y:S01]  /*0fb0*/  ISETP.GE.AND P0, PT, R0, UR8, PT ;  /* 0x0000000800007c0c */ /* 0x000fe2000bf06270 */
[----:B------:R-:W-:-:S12]  /*0fc0*/  BSSY.RECONVERGENT B0, `(.L_x_11) ;  /* 0x00000c8000007945 */ /* 0x000fd80003800200 */
[----:B------:R-:W-:Y:S05]  /*0fd0*/  @!P0 BRA `(.L_x_12) ;  /* 0x00000000001c8947 */ /* 0x000fea0003800000 */
[----:B------:R-:W0:Y:S02]  /*0fe0*/  LDC.64 R2, c[0x0][0x380] ;  /* 0x0000e000ff027b82 */ /* 0x000e240000000a00 */
[----:B0-----:R-:W-:-:S05]  /*0ff0*/  IMAD.WIDE R2, R7, 0x1c, R2 ;  /* 0x0000001c07027825 */ /* 0x001fca00078e0202 */
[----:B------:R0:W5:Y:S04]  /*1000*/  LDG.E R11, desc[UR6][R2.64+0x18] ;  /* 0x00001806020b7981 */ /* 0x000168000c1e1900 */
[----:B-----5:R0:W5:Y:S04]  /*1010*/  LDG.E R8, desc[UR6][R2.64] ;  /* 0x0000000602087981 */ /* 0x020168000c1e1900 */
[----:B------:R0:W5:Y:S04]  /*1020*/  LDG.E R9, desc[UR6][R2.64+0x4] ;  /* 0x0000040602097981 */ /* 0x000168000c1e1900 */
[----:B------:R0:W5:Y:S01]  /*1030*/  LDG.E R10, desc[UR6][R2.64+0x8] ;  /* 0x00000806020a7981 */ /* 0x000162000c1e1900 */
[----:B------:R-:W-:Y:S05]  /*1040*/  BRA `(.L_x_13) ;  /* 0x0000000800fc7947 */ /* 0x000fea0003800000 */
.L_x_12:
[----:B------:R-:W0:Y:S02]  /*1050*/  LDC.64 R2, c[0x0][0x380] ;  /* 0x0000e000ff027b82 */ /* 0x000e240000000a00 */
[----:B0-----:R-:W-:-:S05]  /*1060*/  IMAD.WIDE R4, R7, 0x1c, R2 ;  /* 0x0000001c07047825 */ /* 0x001fca00078e0202 */
[----:B------:R-:W2:Y:S04]  /*1070*/  LDG.E R11, desc[UR6][R4.64+0x18] ;  /* 0x00001806040b7981 */ /* 0x000ea8000c1e1900 */
[----:B-----5:R0:W5:Y:S04]  /*1080*/  LDG.E R8, desc[UR6][R4.64] ;  /* 0x0000000604087981 */ /* 0x020168000c1e1900 */
[----:B------:R0:W5:Y:S04]  /*1090*/  LDG.E R9, desc[UR6][R4.64+0x4] ;  /* 0x0000040604097981 */ /* 0x000168000c1e1900 */
[----:B------:R0:W5:Y:S01]  /*10a0*/  LDG.E R10, desc[UR6][R4.64+0x8] ;  /* 0x00000806040a7981 */ /* 0x000162000c1e1900 */
[C---:B------:R-:W-:Y:S01]  /*10b0*/  IADD3 R12, PT, PT, R0.reuse, -UR8, RZ ;  /* 0x80000008000c7c10 */ /* 0x040fe2000fffe0ff */
[----:B------:R-:W-:Y:S01]  /*10c0*/  BSSY.RECONVERGENT B1, `(.L_x_14) ;  /* 0x000006a000017945 */ /* 0x000fe20003800200 */
[----:B------:R-:W-:-:S02]  /*10d0*/  IADD3 R13, PT, PT, -R0, UR8, RZ ;  /* 0x00000008000d7c10 */ /* 0x000fc4000fffe1ff */
[----:B------:R-:W-:Y:S02]  /*10e0*/  ISETP.GT.U32.AND P1, PT, R12, -0x4, PT ;  /* 0xfffffffc0c00780c */ /* 0x000fe40003f24070 */
[----:B------:R-:W-:-:S04]  /*10f0*/  LOP3.LUT R14, R13, 0x3, RZ, 0xc0, !PT ;  /* 0x000000030d0e7812 */ /* 0x000fc800078ec0ff */
[----:B------:R-:W-:Y:S01]  /*1100*/  ISETP.NE.AND P0, PT, R14, RZ, PT ;  /* 0x000000ff0e00720c */ /* 0x000fe20003f05270 */
[----:B--2---:R-:W-:-:S06]  /*1110*/  FMUL R15, R11, 6.6743000015634379452e-11 ;  /* 0x2e92c4f80b0f7820 */ /* 0x004fcc0000400000 */
[----:B0-----:R-:W-:Y:S06]  /*1120*/  @P1 BRA `(.L_x_15) ;  /* 0x00000004008c1947 */ /* 0x001fec0003800000 */
[----:B------:R-:W-:Y:S01]  /*1130*/  IMAD.WIDE.U32 R4, R0, 0x1c, R2 ;  /* 0x0000001c00047825 */ /* 0x000fe200078e0002 */
[----:B------:R-:W-:Y:S02]  /*1140*/  LOP3.LUT R12, R13, 0xfffffffc, RZ, 0xc0, !PT ;  /* 0xfffffffc0d0c7812 */ /* 0x000fe400078ec0ff */
[----:B------:R-:W-:Y:S02]  /*1150*/  IADD3 R4, P1, PT, R4, 0x38, RZ ;  /* 0x0000003804047810 */ /* 0x000fe40007f3e0ff */
[----:B------:R-:W-:Y:S02]  /*1160*/  IADD3 R12, PT, PT, -R12, RZ, RZ ;  /* 0x000000ff0c0c7210 */ /* 0x000fe40007ffe1ff */
[----:B------:R-:W-:-:S09]  /*1170*/  IADD3.X R5, PT, PT, RZ, R5, RZ, P1, !PT ;  /* 0x00000005ff057210 */ /* 0x000fd20000ffe4ff */
.L_x_16:
[----:B------:R-:W2:Y:S04]  /*1180*/  LDG.E R22, desc[UR6][R4.64+-0x34] ;  /* 0xffffcc0604167981 */ /* 0x000ea8000c1e1900 */
[----:B------:R-:W3:Y:S04]  /*1190*/  LDG.E R23, desc[UR6][R4.64+-0x38] ;  /* 0xffffc80604177981 */ /* 0x000ee8000c1e1900 */
[----:B------:R-:W4:Y:S04]  /*11a0*/  LDG.E R25, desc[UR6][R4.64+-0x30] ;  /* 0xffffd00604197981 */ /* 0x000f28000c1e1900 */
[----:B------:R-:W4:Y:S04]  /*11b0*/  LDG.E R18, desc[UR6][R4.64+-0x20] ;  /* 0xffffe00604127981 */ /* 0x000f28000c1e1900 */
[----:B------:R-:W4:Y:S04]  /*11c0*/  LDG.E R20, desc[UR6][R4.64+-0x18] ;  /* 0xffffe80604147981 */ /* 0x000f28000c1e1900 */
[----:B------:R-:W4:Y:S01]  /*11d0*/  LDG.E R21, desc[UR6][R4.64+-0x1c] ;  /* 0xffffe40604157981 */ /* 0x000f22000c1e1900 */
[----:B--2--5:R-:W-:Y:S01]  /*11e0*/  FADD R19, -R9, R22 ;  /* 0x0000001609137221 */ /* 0x024fe20000000100 */
[----:B---3--:R-:W-:-:S03]  /*11f0*/  FADD R24, -R8, R23 ;  /* 0x0000001708187221 */ /* 0x008fc60000000100 */
[----:B------:R-:W-:Y:S01]  /*1200*/  FMUL R27, R19, R19 ;  /* 0x00000013131b7220 */ /* 0x000fe20000400000 */
[----:B------:R-:W2:Y:S01]  /*1210*/  LDG.E R23, desc[UR6][R4.64+-0x14] ;  /* 0xffffec0604177981 */ /* 0x000ea2000c1e1900 */
[----:B----4-:R-:W-:Y:S02]  /*1220*/  FADD R25, -R10, R25 ;  /* 0x000000190a197221 */ /* 0x010fe40000000100 */
[----:B------:R-:W-:-:S04]  /*1230*/  FFMA R22, R24, R24, R27 ;  /* 0x0000001818167223 */ /* 0x000fc8000000001b */
[----:B------:R-:W-:-:S04]  /*1240*/  FFMA R22, R25, R25, R22 ;  /* 0x0000001919167223 */ /* 0x000fc80000000016 */
[----:B------:R-:W-:-:S05]  /*1250*/  FADD R27, R22, 9.9999997171806853657e-10 ;  /* 0x3089705f161b7421 */ /* 0x000fca0000000000 */
[----:B------:R-:W-:-:S13]  /*1260*/  FSETP.GEU.AND P1, PT, |R27|, 1.175494350822287508e-38, PT ;  /* 0x008000001b00780b */ /* 0x000fda0003f2e200 */
[----:B------:R-:W-:-:S04]  /*1270*/  @!P1 FMUL R27, R27, 16777216 ;  /* 0x4b8000001b1b9820 */ /* 0x000fc80000400000 */
[----:B------:R-:W0:Y:S02]  /*1280*/  MUFU.RSQ R22, R27 ;  /* 0x0000001b00167308 */ /* 0x000e240000001400 */
[----:B0-----:R-:W-:-:S04]  /*1290*/  @!P1 FMUL R22, R22, 4096 ;  /* 0x4580000016169820 */ /* 0x001fc80000400000 */
[----:B------:R-:W-:-:S04]  /*12a0*/  FMUL R29, R22, R22 ;  /* 0x00000016161d7220 */ /* 0x000fc80000400000 */
[----:B------:R-:W-:Y:S02]  /*12b0*/  FMUL R26, R22, R29 ;  /* 0x0000001d161a7220 */ /* 0x000fe40000400000 */
[----:B------:R-:W3:Y:S01]  /*12c0*/  LDG.E R22, desc[UR6][R4.64+-0x4] ;  /* 0xfffffc0604167981 */ /* 0x000ee2000c1e1900 */
[----:B------:R-:W-:-:S03]  /*12d0*/  FMUL R29, R15, R18 ;  /* 0x000000120f1d7220 */ /* 0x000fc60000400000 */
[----:B------:R-:W4:Y:S01]  /*12e0*/  LDG.E R18, desc[UR6][R4.64+0x4] ;  /* 0x0000040604127981 */ /* 0x000f22000c1e1900 */
[----:B------:R-:W-:-:S04]  /*12f0*/  FMUL R26, R26, R29 ;  /* 0x0000001d1a1a7220 */ /* 0x000fc80000400000 */
[-C--:B------:R-:W-:Y:S02]  /*1300*/  FFMA R16, R19, R26.reuse, R16 ;  /* 0x0000001a13107223 */ /* 0x080fe40000000010 */
[----:B------:R-:W4:Y:S01]  /*1310*/  LDG.E R19, desc[UR6][R4.64] ;  /* 0x0000000604137981 */ /* 0x000f22000c1e1900 */
[----:B------:R-:W-:-:S03]  /*1320*/  FFMA R24, R24, R26, R17 ;  /* 0x0000001a18187223 */ /* 0x000fc60000000011 */
[----:B------:R-:W4:Y:S01]  /*1330*/  LDG.E R17, desc[UR6][R4.64+0x8] ;  /* 0x0000080604117981 */ /* 0x000f22000c1e1900 */
[----:B------:R-:W-:Y:S01]  /*1340*/  FADD R27, -R9, R20 ;  /* 0x00000014091b7221 */ /* 0x000fe20000000100 */
[----:B------:R-:W-:Y:S01]  /*1350*/  FFMA R25, R25, R26, R6 ;  /* 0x0000001a19197223 */ /* 0x000fe20000000006 */
[----:B------:R-:W-:Y:S01]  /*1360*/  FADD R21, -R8, R21 ;  /* 0x0000001508157221 */ /* 0x000fe20000000100 */
[----:B------:R-:W4:Y:S01]  /*1370*/  LDG.E R20, desc[UR6][R4.64+0x18] ;  /* 0x0000180604147981 */ /* 0x000f22000c1e1900 */
[----:B------:R-:W-:Y:S01]  /*1380*/  FMUL R6, R27, R27 ;  /* 0x0000001b1b067220 */ /* 0x000fe20000400000 */
[----:B--2---:R-:W-:-:S03]  /*1390*/  FADD R26, -R10, R23 ;  /* 0x000000170a1a7221 */ /* 0x004fc60000000100 */
[----:B------:R-:W-:-:S04]  /*13a0*/  FFMA R23, R21, R21, R6 ;  /* 0x0000001515177223 */ /* 0x000fc80000000006 */
[----:B------:R-:W-:-:S04]  /*13b0*/  FFMA R23, R26, R26, R23 ;  /* 0x0000001a1a177223 */ /* 0x000fc80000000017 */
[----:B------:R-:W-:-:S05]  /*13c0*/  FADD R23, R23, 9.9999997171806853657e-10 ;  /* 0x3089705f17177421 */ /* 0x000fca0000000000 */
[----:B------:R-:W-:-:S13]  /*13d0*/  FSETP.GEU.AND P1, PT, |R23|, 1.175494350822287508e-38, PT ;  /* 0x008000001700780b */ /* 0x000fda0003f2e200 */
[----:B------:R-:W-:-:S04]  /*13e0*/  @!P1 FMUL R23, R23, 16777216 ;  /* 0x4b80000017179820 */ /* 0x000fc80000400000 */
[----:B------:R0:W1:Y:S02]  /*13f0*/  MUFU.RSQ R6, R23 ;  /* 0x0000001700067308 */ /* 0x0000640000001400 */
[----:B0-----:R-:W2:Y:S01]  /*1400*/  LDG.E R23, desc[UR6][R4.64+0x1c] ;  /* 0x00001c0604177981 */ /* 0x001ea2000c1e1900 */
[----:B-1----:R-:W-:-:S04]  /*1410*/  @!P1 FMUL R6, R6, 4096 ;  /* 0x4580000006069820 */ /* 0x002fc80000400000 */
[----:B------:R-:W-:-:S04]  /*1420*/  FMUL R29, R6, R6 ;  /* 0x00000006061d7220 */ /* 0x000fc80000400000 */
[----:B------:R-:W-:Y:S01]  /*1430*/  FMUL R29, R6, R29 ;  /* 0x0000001d061d7220 */ /* 0x000fe20000400000 */
[----:B---3--:R-:W-:-:S04]  /*1440*/  FMUL R22, R15, R22 ;  /* 0x000000160f167220 */ /* 0x008fc80000400000 */
[----:B------:R-:W-:Y:S02]  /*1450*/  FMUL R29, R29, R22 ;  /* 0x000000161d1d7220 */ /* 0x000fe40000400000 */
[----:B------:R-:W3:Y:S02]  /*1460*/  LDG.E R22, desc[UR6][R4.64+0x20] ;  /* 0x0000200604167981 */ /* 0x000ee4000c1e1900 */
[----:B------:R-:W-:Y:S01]  /*1470*/  FFMA R6, R21, R29, R24 ;  /* 0x0000001d15067223 */ /* 0x000fe20000000018 */
[----:B----4-:R-:W-:Y:S01]  /*1480*/  FADD R21, -R9, R18 ;  /* 0x0000001209157221 */ /* 0x010fe20000000100 */
[----:B------:R-:W-:-:S03]  /*1490*/  FADD R19, -R8, R19 ;  /* 0x0000001308137221 */ /* 0x000fc60000000100 */
[----:B------:R-:W-:Y:S01]  /*14a0*/  FMUL R24, R21, R21 ;  /* 0x0000001515187220 */ /* 0x000fe20000400000 */
[----:B------:R-:W-:Y:S01]  /*14b0*/  FADD R18, -R10, R17 ;  /* 0x000000110a127221 */ /* 0x000fe20000000100 */
[----:B------:R-:W-:Y:S02]  /*14c0*/  FFMA R16, R27, R29, R16 ;  /* 0x0000001d1b107223 */ /* 0x000fe40000000010 */
[----:B------:R-:W-:Y:S01]  /*14d0*/  FFMA R17, R19, R19, R24 ;  /* 0x0000001313117223 */ /* 0x000fe20000000018 */
[----:B------:R-:W4:Y:S03]  /*14e0*/  LDG.E R27, desc[UR6][R4.64+0x24] ;  /* 0x00002406041b7981 */ /* 0x000f26000c1e1900 */
[----:B------:R-:W-:Y:S01]  /*14f0*/  FFMA R17, R18, R18, R17 ;  /* 0x0000001212117223 */ /* 0x000fe20000000011 */
[----:B------:R-:W-:-:S03]  /*1500*/  FFMA R25, R26, R29, R25 ;  /* 0x0000001d1a197223 */ /* 0x000fc60000000019 */
[----:B------:R-:W-:-:S05]  /*1510*/  FADD R26, R17, 9.9999997171806853657e-10 ;  /* 0x3089705f111a7421 */ /* 0x000fca0000000000 */
[----:B------:R-:W-:-:S13]  /*1520*/  FSETP.GEU.AND P1, PT, |R26|, 1.175494350822287508e-38, PT ;  /* 0x008000001a00780b */ /* 0x000fda0003f2e200 */
[----:B------:R-:W-:-:S04]  /*1530*/  @!P1 FMUL R26, R26, 16777216 ;  /* 0x4b8000001a1a9820 */ /* 0x000fc80000400000 */
[----:B------:R-:W0:Y:S02]  /*1540*/  MUFU.RSQ R17, R26 ;  /* 0x0000001a00117308 */ /* 0x000e240000001400 */
[----:B0-----:R-:W-:-:S04]  /*1550*/  @!P1 FMUL R17, R17, 4096 ;  /* 0x4580000011119820 */ /* 0x001fc80000400000 */
[----:B------:R-:W-:-:S04]  /*1560*/  FMUL R24, R17, R17 ;  /* 0x0000001111187220 */ /* 0x000fc80000400000 */
[----:B------:R-:W-:Y:S02]  /*1570*/  FMUL R17, R17, R24 ;  /* 0x0000001811117220 */ /* 0x000fe40000400000 */
[----:B------:R0:W4:Y:S01]  /*1580*/  LDG.E R24, desc[UR6][R4.64+0x34] ;  /* 0x0000340604187981 */ /* 0x000122000c1e1900 */
[----:B------:R-:W-:-:S04]  /*1590*/  FMUL R20, R15, R20 ;  /* 0x000000140f147220 */ /* 0x000fc80000400000 */
[----:B------:R-:W-:Y:S01]  /*15a0*/  FMUL R17, R17, R20 ;  /* 0x0000001411117220 */ /* 0x000fe20000400000 */
[----:B------:R-:W-:-:S03]  /*15b0*/  IADD3 R12, PT, PT, R12, 0x4, RZ ;  /* 0x000000040c0c7810 */ /* 0x000fc60007ffe0ff */
[-C--:B------:R-:W-:Y:S01]  /*15c0*/  FFMA R6, R19, R17.reuse, R6 ;  /* 0x0000001113067223 */ /* 0x080fe20000000006 */
[-C--:B------:R-:W-:Y:S01]  /*15d0*/  FFMA R21, R21, R17.reuse, R16 ;  /* 0x0000001115157223 */ /* 0x080fe20000000010 */
[----:B0-----:R-:W-:Y:S01]  /*15e0*/  IADD3 R4, P2, PT, R4, 0x70, RZ ;  /* 0x0000007004047810 */ /* 0x001fe20007f5e0ff */
[----:B------:R-:W-:Y:S01]  /*15f0*/  FFMA R18, R18, R17, R25 ;  /* 0x0000001112127223 */ /* 0x000fe20000000019 */
[----:B------:R-:W-:Y:S02]  /*1600*/  IADD3 R0, PT, PT, R0, 0x4, RZ ;  /* 0x0000000400007810 */ /* 0x000fe40007ffe0ff */
[----:B------:R-:W-:Y:S01]  /*1610*/  IADD3.X R5, PT, PT, RZ, R5, RZ, P2, !PT ;  /* 0x00000005ff057210 */ /* 0x000fe200017fe4ff */
[----:B--2---:R-:W-:Y:S01]  /*1620*/  FADD R23, -R8, R23 ;  /* 0x0000001708177221 */ /* 0x004fe20000000100 */
[----:B---3--:R-:W-:-:S04]  /*1630*/  FADD R22, -R9, R22 ;  /* 0x0000001609167221 */ /* 0x008fc80000000100 */
[----:B------:R-:W-:-:S04]  /*1640*/  FMUL R20, R22, R22 ;  /* 0x0000001616147220 */ /* 0x000fc80000400000 */
[----:B------:R-:W-:Y:S01]  /*1650*/  FFMA R20, R23, R23, R20 ;  /* 0x0000001717147223 */ /* 0x000fe20000000014 */
[----:B----4-:R-:W-:-:S04]  /*1660*/  FADD R27, -R10, R27 ;  /* 0x0000001b0a1b7221 */ /* 0x010fc80000000100 */
[----:B------:R-:W-:-:S04]  /*1670*/  FFMA R20, R27, R27, R20 ;  /* 0x0000001b1b147223 */ /* 0x000fc80000000014 */
[----:B------:R-:W-:-:S05]  /*1680*/  FADD R20, R20, 9.9999997171806853657e-10 ;  /* 0x3089705f14147421 */ /* 0x000fca0000000000 */
[----:B------:R-:W-:-:S13]  /*1690*/  FSETP.GEU.AND P1, PT, |R20|, 1.175494350822287508e-38, PT ;  /* 0x008000001400780b */ /* 0x000fda0003f2e200 */
[----:B------:R-:W-:-:S04]  /*16a0*/  @!P1 FMUL R20, R20, 16777216 ;  /* 0x4b80000014149820 */ /* 0x000fc80000400000 */
[----:B------:R-:W0:Y:S02]  /*16b0*/  MUFU.RSQ R26, R20 ;  /* 0x00000014001a7308 */ /* 0x000e240000001400 */
[----:B0-----:R-:W-:Y:S01]  /*16c0*/  @!P1 FMUL R26, R26, 4096 ;  /* 0x458000001a1a9820 */ /* 0x001fe20000400000 */
[----:B------:R-:W-:-:S03]  /*16d0*/  ISETP.NE.AND P1, PT, R12, RZ, PT ;  /* 0x000000ff0c00720c */ /* 0x000fc60003f25270 */
[----:B------:R-:W-:-:S04]  /*16e0*/  FMUL R19, R26, R26 ;  /* 0x0000001a1a137220 */ /* 0x000fc80000400000 */
[----:B------:R-:W-:Y:S01]  /*16f0*/  FMUL R19, R26, R19 ;  /* 0x000000131a137220 */ /* 0x000fe20000400000 */
[----:B------:R-:W-:-:S04]  /*1700*/  FMUL R24, R15, R24 ;  /* 0x000000180f187220 */ /* 0x000fc80000400000 */
[----:B------:R-:W-:-:S04]  /*1710*/  FMUL R19, R19, R24 ;  /* 0x0000001813137220 */ /* 0x000fc80000400000 */
[-C--:B------:R-:W-:Y:S01]  /*1720*/  FFMA R17, R23, R19.reuse, R6 ;  /* 0x0000001317117223 */ /* 0x080fe20000000006 */
[-C--:B------:R-:W-:Y:S01]  /*1730*/  FFMA R16, R22, R19.reuse, R21 ;  /* 0x0000001316107223 */ /* 0x080fe20000000015 */
[----:B------:R-:W-:Y:S01]  /*1740*/  FFMA R6, R27, R19, R18 ;  /* 0x000000131b067223 */ /* 0x000fe20000000012 */
[----:B------:R-:W-:Y:S06]  /*1750*/  @P1 BRA `(.L_x_16) ;  /* 0xfffffff800881947 */ /* 0x000fec000383ffff */
.L_x_15:
[----:B------:R-:W-:Y:S05]  /*1760*/  BSYNC.RECONVERGENT B1 ;  /* 0x0000000000017941 */ /* 0x000fea0003800200 */
.L_x_14:
        /* <DEDUP_REMOVED lines=13> */
[----:B------:R-:W4:Y:S04]  /*1840*/  LDG.E R12, desc[UR6][R4.64+0x18] ;  /* 0x00001806040c7981 */ /* 0x000f28000c1e1900 */
[----:B------:R0:W4:Y:S01]  /*1850*/  LDG.E R14, desc[UR6][R4.64+0x34] ;  /* 0x00003406040e7981 */ /* 0x000122000c1e1900 */
        /* <DEDUP_REMOVED lines=12> */
[----:B------:R-:W-:Y:S01]  /*1920*/  FADD R24, R24, 9.9999997171806853657e-10 ;  /* 0x3089705f18187421 */ /* 0x000fe20000000000 */
[----:B------:R-:W-:Y:S01]  /*1930*/  FMUL R12, R15, R12 ;  /* 0x0000000c0f0c7220 */ /* 0x000fe20000400000 */
[----:B------:R-:W-:-:S03]  /*1940*/  FFMA R23, R22, R22, R23 ;  /* 0x0000001616177223 */ /* 0x000fc60000000017 */
[----:B------:R-:W-:Y:S01]  /*1950*/  FSETP.GEU.AND P1, PT, |R24|, 1.175494350822287508e-38, PT ;  /* 0x008000001800780b */ /* 0x000fe20003f2e200 */
[----:B------:R-:W-:-:S05]  /*1960*/  FADD R23, R23, 9.9999997171806853657e-10 ;  /* 0x3089705f17177421 */ /* 0x000fca0000000000 */
[----:B------:R-:W-:-:S07]  /*1970*/  FSETP.GEU.AND P2, PT, |R23|, 1.175494350822287508e-38, PT ;  /* 0x008000001700780b */ /* 0x000fce0003f4e200 */
[----:B------:R-:W-:-:S04]  /*1980*/  @!P1 FMUL R24, R24, 16777216 ;  /* 0x4b80000018189820 */ /* 0x000fc80000400000 */
[----:B0-----:R-:W0:Y:S02]  /*1990*/  MUFU.RSQ R4, R24 ;  /* 0x0000001800047308 */ /* 0x001e240000001400 */
[----:B------:R-:W-:-:S06]  /*19a0*/  @!P2 FMUL R23, R23, 16777216 ;  /* 0x4b8000001717a820 */ /* 0x000fcc0000400000 */
[----:B------:R-:W1:Y:S01]  /*19b0*/  MUFU.RSQ R25, R23 ;  /* 0x0000001700197308 */ /* 0x000e620000001400 */
[----:B0-----:R-:W-:-:S04]  /*19c0*/  @!P1 FMUL R4, R4, 4096 ;  /* 0x4580000004049820 */ /* 0x001fc80000400000 */
[----:B------:R-:W-:Y:S01]  /*19d0*/  FMUL R5, R4, R4 ;  /* 0x0000000404057220 */ /* 0x000fe20000400000 */
[----:B-1----:R-:W-:-:S03]  /*19e0*/  @!P2 FMUL R25, R25, 4096 ;  /* 0x458000001919a820 */ /* 0x002fc60000400000 */
[----:B------:R-:W-:Y:S01]  /*19f0*/  FMUL R5, R4, R5 ;  /* 0x0000000504057220 */ /* 0x000fe20000400000 */
[----:B------:R-:W-:-:S03]  /*1a00*/  FMUL R26, R25, R25 ;  /* 0x00000019191a7220 */ /* 0x000fc60000400000 */
[----:B------:R-:W-:Y:S01]  /*1a10*/  FMUL R5, R5, R12 ;  /* 0x0000000c05057220 */ /* 0x000fe20000400000 */
[----:B------:R-:W-:Y:S01]  /*1a20*/  FMUL R26, R25, R26 ;  /* 0x0000001a191a7220 */ /* 0x000fe20000400000 */
[----:B------:R-:W-:Y:S02]  /*1a30*/  FMUL R25, R15, R14 ;  /* 0x0000000e0f197220 */ /* 0x000fe40000400000 */
[-C--:B------:R-:W-:Y:S01]  /*1a40*/  FFMA R20, R20, R5.reuse, R17 ;  /* 0x0000000514147223 */ /* 0x080fe20000000011 */
[-C--:B------:R-:W-:Y:S01]  /*1a50*/  FFMA R13, R13, R5.reuse, R16 ;  /* 0x000000050d0d7223 */ /* 0x080fe20000000010 */
[----:B------:R-:W-:Y:S01]  /*1a60*/  FFMA R5, R21, R5, R6 ;  /* 0x0000000515057223 */ /* 0x000fe20000000006 */
[----:B------:R-:W-:-:S04]  /*1a70*/  FMUL R25, R26, R25 ;  /* 0x000000191a197220 */ /* 0x000fc80000400000 */
[-C--:B------:R-:W-:Y:S01]  /*1a80*/  FFMA R17, R19, R25.reuse, R20 ;  /* 0x0000001913117223 */ /* 0x080fe20000000014 */
[-C--:B------:R-:W-:Y:S01]  /*1a90*/  FFMA R16, R18, R25.reuse, R13 ;  /* 0x0000001912107223 */ /* 0x080fe2000000000d */
[----:B------:R-:W-:-:S07]  /*1aa0*/  FFMA R6, R22, R25, R5 ;  /* 0x0000001916067223 */ /* 0x000fce0000000005 */
.L_x_18:
[----:B------:R-:W-:Y:S05]  /*1ab0*/  BSYNC.RECONVERGENT B1 ;  /* 0x0000000000017941 */ /* 0x000fea0003800200 */
.L_x_17:
        /* <DEDUP_REMOVED lines=24> */
.L_x_13:
[----:B------:R-:W-:Y:S05]  /*1c40*/  BSYNC.RECONVERGENT B0 ;  /* 0x0000000000007941 */ /* 0x000fea0003800200 */
.L_x_11:
[----:B------:R-:W1:Y:S01]  /*1c50*/  LDCU UR4, c[0x0][0x38c] ;  /* 0x00007180ff0477ac */ /* 0x000e620008000800 */
[----:B0-----:R-:W0:Y:S01]  /*1c60*/  MUFU.RCP R2, R11 ;  /* 0x0000000b00027308 */ /* 0x001e220000001000 */
[----:B------:R-:W-:Y:S01]  /*1c70*/  BSSY.RECONVERGENT B0, `(.L_x_19) ;  /* 0x000000d000007945 */ /* 0x000fe20003800200 */
[----:B-1----:R-:W-:Y:S01]  /*1c80*/  FMUL R0, R17, UR4 ;  /* 0x0000000411007c20 */ /* 0x002fe20008400000 */
[----:B0-----:R-:W-:-:S05]  /*1c90*/  FFMA R3, R2, -R11, 1 ;  /* 0x3f80000002037423 */ /* 0x001fca000000080b */
[----:B------:R-:W0:Y:S01]  /*1ca0*/  FCHK P0, R0, R11 ;  /* 0x0000000b00007302 */ /* 0x000e220000000000 */
[----:B------:R-:W-:-:S04]  /*1cb0*/  FFMA R3, R2, R3, R2 ;  /* 0x0000000302037223 */ /* 0x000fc80000000002 */
[----:B------:R-:W-:-:S04]  /*1cc0*/  FFMA R2, R0, R3, RZ ;  /* 0x0000000300027223 */ /* 0x000fc800000000ff */
[----:B------:R-:W-:-:S04]  /*1cd0*/  FFMA R4, R2, -R11, R0 ;  /* 0x8000000b02047223 */ /* 0x000fc80000000000 */
[----:B------:R-:W-:Y:S01]  /*1ce0*/  FFMA R2, R3, R4, R2 ;  /* 0x0000000403027223 */ /* 0x000fe20000000002 */
[----:B0-----:R-:W-:Y:S06]  /*1cf0*/  @!P0 BRA `(.L_x_20) ;  /* 0x0000000000108947 */ /* 0x001fec0003800000 */
[----:B------:R-:W-:Y:S02]  /*1d00*/  MOV R3, R11 ;  /* 0x0000000b00037202 */ /* 0x000fe40000000f00 */
[----:B------:R-:W-:-:S07]  /*1d10*/  MOV R12, 0x1d30 ;  /* 0x00001d30000c7802 */ /* 0x000fce0000000f00 */
[----:B-----5:R-:W-:Y:S05]  /*1d20*/  CALL.REL.NOINC `($__internal_0_$__cuda_sm3x_div_rn_noftz_f32_slowpath) ;  /* 0x0000000000d87944 */ /* 0x020fea0003c00000 */
[----:B------:R-:W-:-:S07]  /*1d30*/  MOV R2, R0 ;  /* 0x0000000000027202 */ /* 0x000fce0000000f00 */
.L_x_20:
[----:B------:R-:W-:Y:S05]  /*1d40*/  BSYNC.RECONVERGENT B0 ;  /* 0x0000000000007941 */ /* 0x000fea0003800200 */
.L_x_19:
[----:B------:R-:W0:Y:S01]  /*1d50*/  LDC.64 R4, c[0x0][0x380] ;  /* 0x0000e000ff047b82 */ /* 0x000e220000000a00 */
[----:B------:R-:W1:Y:S01]  /*1d60*/  LDCU UR4, c[0x0][0x38c] ;  /* 0x00007180ff0477ac */ /* 0x000e620008000800 */
[----:B0-----:R-:W-:-:S05]  /*1d70*/  IMAD.WIDE R4, R7, 0x1c, R4 ;  /* 0x0000001c07047825 */ /* 0x001fca00078e0204 */
[----:B------:R-:W2:Y:S01]  /*1d80*/  LDG.E R7, desc[UR6][R4.64+0xc] ;  /* 0x00000c0604077981 */ /* 0x000ea2000c1e1900 */
[----:B------:R-:W0:Y:S01]  /*1d90*/  MUFU.RCP R0, R11 ;  /* 0x0000000b00007308 */ /* 0x000e220000001000 */
[----:B-1----:R-:W-:Y:S01]  /*1da0*/  FMUL R13, R16, UR4 ;  /* 0x00000004100d7c20 */ /* 0x002fe20008400000 */
[----:B------:R-:W-:Y:S06]  /*1db0*/  BSSY.RECONVERGENT B0, `(.L_x_21) ;  /* 0x000000f000007945 */ /* 0x000fec0003800200 */
[----:B------:R-:W1:Y:S01]  /*1dc0*/  FCHK P0, R13, R11 ;  /* 0x0000000b0d007302 */ /* 0x000e620000000000 */
[----:B0-----:R-:W-:-:S04]  /*1dd0*/  FFMA R3, R0, -R11, 1 ;  /* 0x3f80000000037423 */ /* 0x001fc8000000080b */
[----:B------:R-:W-:Y:S01]  /*1de0*/  FFMA R0, R0, R3, R0 ;  /* 0x0000000300007223 */ /* 0x000fe20000000000 */
[----:B--2---:R-:W-:-:S03]  /*1df0*/  FADD R7, R7, R2 ;  /* 0x0000000207077221 */ /* 0x004fc60000000000 */
[----:B------:R-:W-:Y:S02]  /*1e00*/  FFMA R2, R0, R13, RZ ;  /* 0x0000000d00027223 */ /* 0x000fe400000000ff */
[----:B------:R0:W-:Y:S02]  /*1e10*/  STG.E desc[UR6][R4.64+0xc], R7 ;  /* 0x00000c0704007986 */ /* 0x0001e4000c101906 */
[----:B------:R-:W-:-:S04]  /*1e20*/  FFMA R3, R2, -R11, R13 ;  /* 0x8000000b02037223 */ /* 0x000fc8000000000d */
[----:B------:R-:W-:Y:S01]  /*1e30*/  FFMA R2, R0, R3, R2 ;  /* 0x0000000300027223 */ /* 0x000fe20000000002 */
[----:B-1----:R-:W-:Y:S06]  /*1e40*/  @!P0 BRA `(.L_x_22) ;  /* 0x0000000000148947 */ /* 0x002fec0003800000 */
[----:B------:R-:W-:Y:S02]  /*1e50*/  MOV R0, R13 ;  /* 0x0000000d00007202 */ /* 0x000fe40000000f00 */
[----:B------:R-:W-:Y:S02]  /*1e60*/  MOV R3, R11 ;  /* 0x0000000b00037202 */ /* 0x000fe40000000f00 */
[----:B------:R-:W-:-:S07]  /*1e70*/  MOV R12, 0x1e90 ;  /* 0x00001e90000c7802 */ /* 0x000fce0000000f00 */
[----:B0----5:R-:W-:Y:S05]  /*1e80*/  CALL.REL.NOINC `($__internal_0_$__cuda_sm3x_div_rn_noftz_f32_slowpath) ;  /* 0x0000000000807944 */ /* 0x021fea0003c00000 */
[----:B------:R-:W-:-:S07]  /*1e90*/  MOV R2, R0 ;  /* 0x0000000000027202 */ /* 0x000fce0000000f00 */
.L_x_22:
[----:B------:R-:W-:Y:S05]  /*1ea0*/  BSYNC.RECONVERGENT B0 ;  /* 0x0000000000007941 */ /* 0x000fea0003800200 */
.L_x_21:
[----:B------:R-:W2:Y:S01]  /*1eb0*/  LDG.E R3, desc[UR6][R4.64+0x10] ;  /* 0x0000100604037981 */ /* 0x000ea2000c1e1900 */
[----:B------:R-:W1:Y:S01]  /*1ec0*/  LDCU UR4, c[0x0][0x38c] ;  /* 0x00007180ff0477ac */ /* 0x000e620008000800 */
[----:B------:R-:W3:Y:S01]  /*1ed0*/  MUFU.RCP R0, R11 ;  /* 0x0000000b00007308 */ /* 0x000ee20000001000 */
[----:B------:R-:W-:Y:S01]  /*1ee0*/  BSSY.RECONVERGENT B0, `(.L_x_23) ;  /* 0x000000f000007945 */ /* 0x000fe20003800200 */
[----:B-1----:R-:W-:-:S06]  /*1ef0*/  FMUL R12, R6, UR4 ;  /* 0x00000004060c7c20 */ /* 0x002fcc0008400000 */
[----:B------:R-:W1:Y:S01]  /*1f00*/  FCHK P0, R12, R11 ;  /* 0x0000000b0c007302 */ /* 0x000e620000000000 */
[----:B--2---:R-:W-:Y:S01]  /*1f10*/  FADD R2, R3, R2 ;  /* 0x0000000203027221 */ /* 0x004fe20000000000 */
[----:B---3--:R-:W-:-:S04]  /*1f20*/  FFMA R3, R0, -R11, 1 ;  /* 0x3f80000000037423 */ /* 0x008fc8000000080b */
[----:B------:R2:W-:Y:S01]  /*1f30*/  STG.E desc[UR6][R4.64+0x10], R2 ;  /* 0x0000100204007986 */ /* 0x0005e2000c101906 */
[----:B------:R-:W-:-:S04]  /*1f40*/  FFMA R0, R0, R3, R0 ;  /* 0x0000000300007223 */ /* 0x000fc80000000000 */
[----:B------:R-:W-:-:S04]  /*1f50*/  FFMA R3, R0, R12, RZ ;  /* 0x0000000c00037223 */ /* 0x000fc800000000ff */
[----:B------:R-:W-:-:S04]  /*1f60*/  FFMA R6, R3, -R11, R12 ;  /* 0x8000000b03067223 */ /* 0x000fc8000000000c */
[----:B------:R-:W-:Y:S01]  /*1f70*/  FFMA R0, R0, R6, R3 ;  /* 0x0000000600007223 */ /* 0x000fe20000000003 */
[----:B-12---:R-:W-:Y:S06]  /*1f80*/  @!P0 BRA `(.L_x_24) ;  /* 0x0000000000108947 */ /* 0x006fec0003800000 */
[----:B------:R-:W-:Y:S02]  /*1f90*/  MOV R0, R12 ;  /* 0x0000000c00007202 */ /* 0x000fe40000000f00 */
[----:B------:R-:W-:Y:S02]  /*1fa0*/  MOV R3, R11 ;  /* 0x0000000b00037202 */ /* 0x000fe40000000f00 */
[----:B------:R-:W-:-:S07]  /*1fb0*/  MOV R12, 0x1fd0 ;  /* 0x00001fd0000c7802 */ /* 0x000fce0000000f00 */
[----:B0----5:R-:W-:Y:S05]  /*1fc0*/  CALL.REL.NOINC `($__internal_0_$__cuda_sm3x_div_rn_noftz_f32_slowpath) ;  /* 0x0000000000307944 */ /* 0x021fea0003c00000 */
.L_x_24:
[----:B------:R-:W-:Y:S05]  /*1fd0*/  BSYNC.RECONVERGENT B0 ;  /* 0x0000000000007941 */ /* 0x000fea0003800200 */
.L_x_23:
[----:B------:R-:W2:Y:S01]  /*1fe0*/  LDG.E R3, desc[UR6][R4.64+0x14] ;  /* 0x0000140604037981 */ /* 0x000ea2000c1e1900 */
[----:B------:R-:W0:Y:S02]  /*1ff0*/  LDCU UR4, c[0x0][0x38c] ;  /* 0x00007180ff0477ac */ /* 0x000e240008000800 */
[----:B0----5:R-:W-:Y:S01]  /*2000*/  FFMA R7, R7, UR4, R8 ;  /* 0x0000000407077c23 */ /* 0x021fe20008000008 */
[----:B------:R-:W-:-:S04]  /*2010*/  FFMA R9, R2, UR4, R9 ;  /* 0x0000000402097c23 */ /* 0x000fc80008000009 */
[----:B------:R-:W-:Y:S04]  /*2020*/  STG.E desc[UR6][R4.64], R7 ;  /* 0x0000000704007986 */ /* 0x000fe8000c101906 */
[----:B------:R-:W-:Y:S01]  /*2030*/  STG.E desc[UR6][R4.64+0x4], R9 ;  /* 0x0000040904007986 */ /* 0x000fe2000c101906 */
[----:B--2---:R-:W-:-:S04]  /*2040*/  FADD R3, R3, R0 ;  /* 0x0000000003037221 */ /* 0x004fc80000000000 */
[----:B------:R-:W-:Y:S01]  /*2050*/  FFMA R11, R3, UR4, R10 ;  /* 0x00000004030b7c23 */ /* 0x000fe2000800000a */
[----:B------:R-:W-:Y:S04]  /*2060*/  STG.E desc[UR6][R4.64+0x14], R3 ;  /* 0x0000140304007986 */ /* 0x000fe8000c101906 */
[----:B------:R-:W-:Y:S01]  /*2070*/  STG.E desc[UR6][R4.64+0x8], R11 ;  /* 0x0000080b04007986 */ /* 0x000fe2000c101906 */
[----:B------:R-:W-:Y:S05]  /*2080*/  EXIT ;  /* 0x000000000000794d */ /* 0x000fea0003800000 */
        .weak           $__internal_0_$__cuda_sm3x_div_rn_noftz_f32_slowpath
        .type           $__internal_0_$__cuda_sm3x_div_rn_noftz_f32_slowpath,@function
        .size           $__internal_0_$__cuda_sm3x_div_rn_noftz_f32_slowpath,(.L_x_37 - $__internal_0_$__cuda_sm3x_div_rn_noftz_f32_slowpath)
$__internal_0_$__cuda_sm3x_div_rn_noftz_f32_slowpath:
[----:B------:R-:W-:Y:S01]  /*2090*/  SHF.R.U32.HI R13, RZ, 0x17, R3 ;  /* 0x00000017ff0d7819 */ /* 0x000fe20000011603 */
[----:B------:R-:W-:Y:S01]  /*20a0*/  BSSY.RECONVERGENT B1, `(.L_x_25) ;  /* 0x0000062000017945 */ /* 0x000fe20003800200 */
[----:B------:R-:W-:Y:S02]  /*20b0*/  SHF.R.U32.HI R14, RZ, 0x17, R0 ;  /* 0x00000017ff0e7819 */ /* 0x000fe40000011600 */
[----:B------:R-:W-:Y:S02]  /*20c0*/  LOP3.LUT R13, R13, 0xff, RZ, 0xc0, !PT ;  /* 0x000000ff0d0d7812 */ /* 0x000fe400078ec0ff */
[----:B------:R-:W-:Y:S02]  /*20d0*/  LOP3.LUT R15, R14, 0xff, RZ, 0xc0, !PT ;  /* 0x000000ff0e0f7812 */ /* 0x000fe400078ec0ff */
[----:B------:R-:W-:Y:S02]  /*20e0*/  IADD3 R18, PT, PT, R13, -0x1, RZ ;  /* 0xffffffff0d127810 */ /* 0x000fe40007ffe0ff */
[----:B------:R-:W-:-:S02]  /*20f0*/  IADD3 R17, PT, PT, R15, -0x1, RZ ;  /* 0xffffffff0f117810 */ /* 0x000fc40007ffe0ff */
[----:B------:R-:W-:-:S04]  /*2100*/  ISETP.GT.U32.AND P0, PT, R18, 0xfd, PT ;  /* 0x000000fd1200780c */ /* 0x000fc80003f04070 */
[----:B------:R-:W-:-:S13]  /*2110*/  ISETP.GT.U32.OR P0, PT, R17, 0xfd, P0 ;  /* 0x000000fd1100780c */ /* 0x000fda0000704470 */
[----:B------:R-:W-:Y:S01]  /*2120*/  @!P0 MOV R14, RZ ;  /* 0x000000ff000e8202 */ /* 0x000fe20000000f00 */
[----:B------:R-:W-:Y:S06]  /*2130*/  @!P0 BRA `(.L_x_26) ;  /* 0x00000000005c8947 */ /* 0x000fec0003800000 */
[----:B------:R-:W-:Y:S02]  /*2140*/  FSETP.GTU.FTZ.AND P0, PT, |R0|, +INF , PT ;  /* 0x7f8000000000780b */ /* 0x000fe40003f1c200 */
[----:B------:R-:W-:-:S04]  /*2150*/  FSETP.GTU.FTZ.AND P1, PT, |R3|, +INF , PT ;  /* 0x7f8000000300780b */ /* 0x000fc80003f3c200 */
[----:B------:R-:W-:-:S13]  /*2160*/  PLOP3.LUT P0, PT, P0, P1, PT, 0xf8, 0x8f ;  /* 0x00000000008f781c */ /* 0x000fda0000703f70 */
[----:B------:R-:W-:Y:S05]  /*2170*/  @P0 BRA `(.L_x_27) ;  /* 0x00000004004c0947 */ /* 0x000fea0003800000 */
[----:B------:R-:W-:-:S13]  /*2180*/  LOP3.LUT P0, RZ, R3, 0x7fffffff, R0, 0xc8, !PT ;  /* 0x7fffffff03ff7812 */ /* 0x000fda000780c800 */
[----:B------:R-:W-:Y:S05]  /*2190*/  @!P0 BRA `(.L_x_28) ;  /* 0x00000004003c8947 */ /* 0x000fea0003800000 */
[C---:B------:R-:W-:Y:S02]  /*21a0*/  FSETP.NEU.FTZ.AND P2, PT, |R0|.reuse, +INF , PT ;  /* 0x7f8000000000780b */ /* 0x040fe40003f5d200 */
[----:B------:R-:W-:Y:S02]  /*21b0*/  FSETP.NEU.FTZ.AND P1, PT, |R3|, +INF , PT ;  /* 0x7f8000000300780b */ /* 0x000fe40003f3d200 */
[----:B------:R-:W-:-:S11]  /*21c0*/  FSETP.NEU.FTZ.AND P0, PT, |R0|, +INF , PT ;  /* 0x7f8000000000780b */ /* 0x000fd60003f1d200 */
[----:B------:R-:W-:Y:S05]  /*21d0*/  @!P1 BRA !P2, `(.L_x_28) ;  /* 0x00000004002c9947 */ /* 0x000fea0005000000 */
[----:B------:R-:W-:-:S04]  /*21e0*/  LOP3.LUT P2, RZ, R0, 0x7fffffff, RZ, 0xc0, !PT ;  /* 0x7fffffff00ff7812 */ /* 0x000fc8000784c0ff */
[----:B------:R-:W-:-:S13]  /*21f0*/  PLOP3.LUT P1, PT, P1, P2, PT, 0x2f, 0xf2 ;  /* 0x0000000000f2781c */ /* 0x000fda0000f24577 */
[----:B------:R-:W-:Y:S05]  /*2200*/  @P1 BRA `(.L_x_29) ;  /* 0x0000000400181947 */ /* 0x000fea0003800000 */
[----:B------:R-:W-:-:S04]  /*2210*/  LOP3.LUT P1, RZ, R3, 0x7fffffff, RZ, 0xc0, !PT ;  /* 0x7fffffff03ff7812 */ /* 0x000fc8000782c0ff */
[----:B------:R-:W-:-:S13]  /*2220*/  PLOP3.LUT P0, PT, P0, P1, PT, 0x2f, 0xf2 ;  /* 0x0000000000f2781c */ /* 0x000fda0000702577 */
[----:B------:R-:W-:Y:S05]  /*2230*/  @P0 BRA `(.L_x_30) ;  /* 0x0000000400000947 */ /* 0x000fea0003800000 */
[----:B------:R-:W-:Y:S02]  /*2240*/  ISETP.GE.AND P0, PT, R17, RZ, PT ;  /* 0x000000ff1100720c */ /* 0x000fe40003f06270 */
[----:B------:R-:W-:-:S11]  /*2250*/  ISETP.GE.AND P1, PT, R18, RZ, PT ;  /* 0x000000ff1200720c */ /* 0x000fd60003f26270 */
[----:B------:R-:W-:Y:S01]  /*2260*/  @P0 MOV R14, RZ ;  /* 0x000000ff000e0202 */ /* 0x000fe20000000f00 */
[----:B------:R-:W-:Y:S01]  /*2270*/  @!P0 FFMA R0, R0, 1.84467440737095516160e+19, RZ ;  /* 0x5f80000000008823 */ /* 0x000fe200000000ff */
[----:B------:R-:W-:Y:S01]  /*2280*/  @!P0 MOV R14, 0xffffffc0 ;  /* 0xffffffc0000e8802 */ /* 0x000fe20000000f00 */
[----:B------:R-:W-:-:S03]  /*2290*/  @!P1 FFMA R3, R3, 1.84467440737095516160e+19, RZ ;  /* 0x5f80000003039823 */ /* 0x000fc600000000ff */
[----:B------:R-:W-:-:S07]  /*22a0*/  @!P1 IADD3 R14, PT, PT, R14, 0x40, RZ ;  /* 0x000000400e0e9810 */ /* 0x000fce0007ffe0ff */
.L_x_26:
[----:B------:R-:W-:Y:S01]  /*22b0*/  LEA R18, R13, 0xc0800000, 0x17 ;  /* 0xc08000000d127811 */ /* 0x000fe200078eb8ff */
[----:B------:R-:W-:Y:S01]  /*22c0*/  BSSY.RECONVERGENT B2, `(.L_x_31) ;  /* 0x0000036000027945 */ /* 0x000fe20003800200 */
[----:B------:R-:W-:Y:S02]  /*22d0*/  IADD3 R15, PT, PT, R15, -0x7f, RZ ;  /* 0xffffff810f0f7810 */ /* 0x000fe40007ffe0ff */
[----:B------:R-:W-:-:S03]  /*22e0*/  IADD3 R17, PT, PT, -R18, R3, RZ ;  /* 0x0000000312117210 */ /* 0x000fc60007ffe1ff */
[----:B------:R-:W-:Y:S01]  /*22f0*/  IMAD R0, R15, -0x800000, R0 ;  /* 0xff8000000f007824 */ /* 0x000fe200078e0200 */
[----:B------:R-:W0:Y:S01]  /*2300*/  MUFU.RCP R3, R17 ;  /* 0x0000001100037308 */ /* 0x000e220000001000 */
[----:B------:R-:W-:Y:S01]  /*2310*/  FADD.FTZ R19, -R17, -RZ ;  /* 0x800000ff11137221 */ /* 0x000fe20000010100 */
[----:B------:R-:W-:-:S04]  /*2320*/  IADD3 R15, PT, PT, R15, 0x7f, -R13 ;  /* 0x0000007f0f0f7810 */ /* 0x000fc80007ffe80d */
[----:B------:R-:W-:Y:S01]  /*2330*/  IADD3 R15, PT, PT, R15, R14, RZ ;  /* 0x0000000e0f0f7210 */ /* 0x000fe20007ffe0ff */
[----:B0-----:R-:W-:-:S04]  /*2340*/  FFMA R18, R3, R19, 1 ;  /* 0x3f80000003127423 */ /* 0x001fc80000000013 */
[----:B------:R-:W-:-:S04]  /*2350*/  FFMA R3, R3, R18, R3 ;  /* 0x0000001203037223 */ /* 0x000fc80000000003 */
[----:B------:R-:W-:-:S04]  /*2360*/  FFMA R18, R0, R3, RZ ;  /* 0x0000000300127223 */ /* 0x000fc800000000ff */
[----:B------:R-:W-:-:S04]  /*2370*/  FFMA R20, R19, R18, R0 ;  /* 0x0000001213147223 */ /* 0x000fc80000000000 */
[----:B------:R-:W-:-:S04]  /*2380*/  FFMA R18, R3, R20, R18 ;  /* 0x0000001403127223 */ /* 0x000fc80000000012 */
[----:B------:R-:W-:-:S04]  /*2390*/  FFMA R19, R19, R18, R0 ;  /* 0x0000001213137223 */ /* 0x000fc80000000000 */
[----:B------:R-:W-:-:S05]  /*23a0*/  FFMA R0, R3, R19, R18 ;  /* 0x0000001303007223 */ /* 0x000fca0000000012 */
[----:B------:R-:W-:-:S04]  /*23b0*/  SHF.R.U32.HI R13, RZ, 0x17, R0 ;  /* 0x00000017ff0d7819 */ /* 0x000fc80000011600 */
[----:B------:R-:W-:-:S04]  /*23c0*/  LOP3.LUT R13, R13, 0xff, RZ, 0xc0, !PT ;  /* 0x000000ff0d0d7812 */ /* 0x000fc800078ec0ff */
[----:B------:R-:W-:-:S04]  /*23d0*/  IADD3 R17, PT, PT, R13, R15, RZ ;  /* 0x0000000f0d117210 */ /* 0x000fc80007ffe0ff */
[----:B------:R-:W-:-:S04]  /*23e0*/  IADD3 R13, PT, PT, R17, -0x1, RZ ;  /* 0xffffffff110d7810 */ /* 0x000fc80007ffe0ff */
[----:B------:R-:W-:-:S13]  /*23f0*/  ISETP.GE.U32.AND P0, PT, R13, 0xfe, PT ;  /* 0x000000fe0d00780c */ /* 0x000fda0003f06070 */
[----:B------:R-:W-:Y:S05]  /*2400*/  @!P0 BRA `(.L_x_32) ;  /* 0x0000000000808947 */ /* 0x000fea0003800000 */
[----:B------:R-:W-:-:S13]  /*2410*/  ISETP.GT.AND P0, PT, R17, 0xfe, PT ;  /* 0x000000fe1100780c */ /* 0x000fda0003f04270 */
[----:B------:R-:W-:Y:S05]  /*2420*/  @P0 BRA `(.L_x_33) ;  /* 0x00000000006c0947 */ /* 0x000fea0003800000 */
[----:B------:R-:W-:-:S13]  /*2430*/  ISETP.GE.AND P0, PT, R17, 0x1, PT ;  /* 0x000000011100780c */ /* 0x000fda0003f06270 */
[----:B------:R-:W-:Y:S05]  /*2440*/  @P0 BRA `(.L_x_34) ;  /* 0x0000000000740947 */ /* 0x000fea0003800000 */
[----:B------:R-:W-:Y:S02]  /*2450*/  ISETP.GE.AND P0, PT, R17, -0x18, PT ;  /* 0xffffffe81100780c */ /* 0x000fe40003f06270 */
[----:B------:R-:W-:-:S11]  /*2460*/  LOP3.LUT R0, R0, 0x80000000, RZ, 0xc0, !PT ;  /* 0x8000000000007812 */ /* 0x000fd600078ec0ff */
[----:B------:R-:W-:Y:S05]  /*2470*/  @!P0 BRA `(.L_x_34) ;  /* 0x0000000000688947 */ /* 0x000fea0003800000 */
[-CC-:B------:R-:W-:Y:S01]  /*2480*/  FFMA.RZ R13, R3, R19.reuse, R18.reuse ;  /* 0x00000013030d7223 */ /* 0x180fe2000000c012 */
[C---:B------:R-:W-:Y:S02]  /*2490*/  ISETP.NE.AND P2, PT, R17.reuse, RZ, PT ;  /* 0x000000ff1100720c */ /* 0x040fe40003f45270 */
[----:B------:R-:W-:Y:S02]  /*24a0*/  ISETP.NE.AND P1, PT, R17, RZ, PT ;  /* 0x000000ff1100720c */ /* 0x000fe40003f25270 */
[----:B------:R-:W-:Y:S01]  /*24b0*/  LOP3.LUT R14, R13, 0x7fffff, RZ, 0xc0, !PT ;  /* 0x007fffff0d0e7812 */ /* 0x000fe200078ec0ff */
[CCC-:B------:R-:W-:Y:S01]  /*24c0*/  FFMA.RP R13, R3.reuse, R19.reuse, R18.reuse ;  /* 0x00000013030d7223 */ /* 0x1c0fe20000008012 */
[----:B------:R-:W-:Y:S01]  /*24d0*/  FFMA.RM R18, R3, R19, R18 ;  /* 0x0000001303127223 */ /* 0x000fe20000004012 */
[----:B------:R-:W-:Y:S02]  /*24e0*/  IADD3 R3, PT, PT, R17, 0x20, RZ ;  /* 0x0000002011037810 */ /* 0x000fe40007ffe0ff */
[----:B------:R-:W-:-:S02]  /*24f0*/  LOP3.LUT R14, R14, 0x800000, RZ, 0xfc, !PT ;  /* 0x008000000e0e7812 */ /* 0x000fc400078efcff */
[----:B------:R-:W-:Y:S02]  /*2500*/  IADD3 R15, PT, PT, -R17, RZ, RZ ;  /* 0x000000ff110f7210 */ /* 0x000fe40007ffe1ff */
[----:B------:R-:W-:Y:S02]  /*2510*/  SHF.L.U32 R3, R14, R3, RZ ;  /* 0x000000030e037219 */ /* 0x000fe400000006ff */
[----:B------:R-:W-:Y:S02]  /*2520*/  FSETP.NEU.FTZ.AND P0, PT, R13, R18, PT ;  /* 0x000000120d00720b */ /* 0x000fe40003f1d000 */
[----:B------:R-:W-:Y:S02]  /*2530*/  SEL R13, R15, RZ, P2 ;  /* 0x000000ff0f0d7207 */ /* 0x000fe40001000000 */
[----:B------:R-:W-:Y:S02]  /*2540*/  ISETP.NE.AND P1, PT, R3, RZ, P1 ;  /* 0x000000ff0300720c */ /* 0x000fe40000f25270 */
[----:B------:R-:W-:-:S02]  /*2550*/  SHF.R.U32.HI R13, RZ, R13, R14 ;  /* 0x0000000dff0d7219 */ /* 0x000fc4000001160e */
[----:B------:R-:W-:Y:S02]  /*2560*/  PLOP3.LUT P0, PT, P0, P1, PT, 0xf8, 0x8f ;  /* 0x00000000008f781c */ /* 0x000fe40000703f70 */
[----:B------:R-:W-:Y:S02]  /*2570*/  SHF.R.U32.HI R14, RZ, 0x1, R13 ;  /* 0x00000001ff0e7819 */ /* 0x000fe4000001160d */
[----:B------:R-:W-:-:S04]  /*2580*/  SEL R3, RZ, 0x1, !P0 ;  /* 0x00000001ff037807 */ /* 0x000fc80004000000 */
[----:B------:R-:W-:-:S04]  /*2590*/  LOP3.LUT R18, R3, 0x1, R14, 0xf8, !PT ;  /* 0x0000000103127812 */ /* 0x000fc800078ef80e */
[----:B------:R-:W-:-:S04]  /*25a0*/  LOP3.LUT R13, R18, R13, RZ, 0xc0, !PT ;  /* 0x0000000d120d7212 */ /* 0x000fc800078ec0ff */
[----:B------:R-:W-:-:S04]  /*25b0*/  IADD3 R13, PT, PT, R14, R13, RZ ;  /* 0x0000000d0e0d7210 */ /* 0x000fc80007ffe0ff */
[----:B------:R-:W-:Y:S01]  /*25c0*/  LOP3.LUT R0, R13, R0, RZ, 0xfc, !PT ;  /* 0x000000000d007212 */ /* 0x000fe200078efcff */
[----:B------:R-:W-:Y:S06]  /*25d0*/  BRA `(.L_x_34) ;  /* 0x0000000000107947 */ /* 0x000fec0003800000 */
.L_x_33:
[----:B------:R-:W-:-:S04]  /*25e0*/  LOP3.LUT R0, R0, 0x80000000, RZ, 0xc0, !PT ;  /* 0x8000000000007812 */ /* 0x000fc800078ec0ff */
[----:B------:R-:W-:Y:S01]  /*25f0*/  LOP3.LUT R0, R0, 0x7f800000, RZ, 0xfc, !PT ;  /* 0x7f80000000007812 */ /* 0x000fe200078efcff */
[----:B------:R-:W-:Y:S06]  /*2600*/  BRA `(.L_x_34) ;  /* 0x0000000000047947 */ /* 0x000fec0003800000 */
.L_x_32:
[----:B------:R-:W-:-:S07]  /*2610*/  LEA R0, R15, R0, 0x17 ;  /* 0x000000000f007211 */ /* 0x000fce00078eb8ff */
.L_x_34:
[----:B------:R-:W-:Y:S05]  /*2620*/  BSYNC.RECONVERGENT B2 ;  /* 0x0000000000027941 */ /* 0x000fea0003800200 */
.L_x_31:
[----:B------:R-:W-:Y:S05]  /*2630*/  BRA `(.L_x_35) ;  /* 0x0000000000207947 */ /* 0x000fea0003800000 */
.L_x_30:
[----:B------:R-:W-:-:S04]  /*2640*/  LOP3.LUT R0, R3, 0x80000000, R0, 0x48, !PT ;  /* 0x8000000003007812 */ /* 0x000fc800078e4800 */
[----:B------:R-:W-:Y:S01]  /*2650*/  LOP3.LUT R0, R0, 0x7f800000, RZ, 0xfc, !PT ;  /* 0x7f80000000007812 */ /* 0x000fe200078efcff */
[----:B------:R-:W-:Y:S06]  /*2660*/  BRA `(.L_x_35) ;  /* 0x0000000000147947 */ /* 0x000fec0003800000 */
.L_x_29:
[----:B------:R-:W-:Y:S01]  /*2670*/  LOP3.LUT R0, R3, 0x80000000, R0, 0x48, !PT ;  /* 0x8000000003007812 */ /* 0x000fe200078e4800 */
[----:B------:R-:W-:Y:S06]  /*2680*/  BRA `(.L_x_35) ;  /* 0x00000000000c7947 */ /* 0x000fec0003800000 */
.L_x_28:
[----:B------:R-:W0:Y:S01]  /*2690*/  MUFU.RSQ R0, -QNAN ;  /* 0xffc0000000007908 */ /* 0x000e220000001400 */
[----:B------:R-:W-:Y:S05]  /*26a0*/  BRA `(.L_x_35) ;  /* 0x0000000000047947 */ /* 0x000fea0003800000 */
.L_x_27:
[----:B------:R-:W-:-:S07]  /*26b0*/  FADD.FTZ R0, R0, R3 ;  /* 0x0000000300007221 */ /* 0x000fce0000010000 */
.L_x_35:
[----:B------:R-:W-:Y:S05]  /*26c0*/  BSYNC.RECONVERGENT B1 ;  /* 0x0000000000017941 */ /* 0x000fea0003800200 */
.L_x_25:
[----:B------:R-:W-:-:S04]  /*26d0*/  HFMA2 R13, -RZ, RZ, 0, 0 ;  /* 0x00000000ff0d7431 */ /* 0x000fc800000001ff */
[----:B0-----:R-:W-:Y:S05]  /*26e0*/  RET.REL.NODEC R12 `(_Z12updateBodiesP4Bodyif) ;  /* 0xffffffd80c447950 */ /* 0x001fea0003c3ffff */
.L_x_36:
[----:B------:R-:W-:-:S00]  /*26f0*/  BRA `(.L_x_36) ;  /* 0xfffffffc00fc7947 */ /* 0x000fc0000383ffff */
[----:B------:R-:W-:-:S00]  /*2700*/  NOP ;  /* 0x0000000000007918 */ /* 0x000fc00000000000 */
[----:B------:R-:W-:-:S00]  /*2710*/  NOP ;  /* 0x0000000000007918 */ /* 0x000fc00000000000 */
[----:B------:R-:W-:-:S00]  /*2720*/  NOP ;  /* 0x0000000000007918 */ /* 0x000fc00000000000 */
[----:B------:R-:W-:-:S00]  /*2730*/  NOP ;  /* 0x0000000000007918 */ /* 0x000fc00000000000 */
[----:B------:R-:W-:-:S00]  /*2740*/  NOP ;  /* 0x0000000000007918 */ /* 0x000fc00000000000 */
[----:B------:R-:W-:-:S00]  /*2750*/  NOP ;  /* 0x0000000000007918 */ /* 0x000fc00000000000 */
[----:B------:R-:W-:-:S00]  /*2760*/  NOP ;  /* 0x0000000000007918 */ /* 0x000fc00000000000 */
[----:B------:R-:W-:-:S00]  /*2770*/  NOP ;  /* 0x0000000000007918 */ /* 0x000fc00000000000 */
.L_x_37:


//--------------------- .nv.shared.reserved.0     --------------------------
	.section	.nv.shared.reserved.0,"aw",@nobits
	.weak		__nv_reservedSMEM_offset_0_alias
	.size		__nv_reservedSMEM_offset_0_alias, 0, 64
	.other		__nv_reservedSMEM_offset_0_alias,@"STO_CUDA_RESERVED_SHARED STV_DEFAULT"
__nv_reservedSMEM_offset_0_alias:
	.zero		0
	.zero		64


//--------------------- .nv.constant0._Z12updateBodiesP4Bodyif --------------------------
	.section	.nv.constant0._Z12updateBodiesP4Bodyif,"a",@progbits
	.sectionflags	@""
	.align	4
.nv.constant0._Z12updateBodiesP4Bodyif:
	.zero		912


//--------------------- SYMBOLS --------------------------

	.type		.nv.reservedSmem.offset0,@object
	.size		.nv.reservedSmem.offset0,0x4
